// auto-generated by cutlass_sweep.gemm — config: {"arch": "sm_100", "cluster_m": 2, "cluster_n": 1, "dtype": "fp16", "dtype_b": "fp16", "layout": "nt", "stages": 0, "tile_k": 16, "tile_m": 256, "tile_n": 128}
#include "cutlass/cutlass.h"
#include "cutlass/gemm/collective/collective_builder.hpp"
#include "cutlass/gemm/device/gemm_universal_adapter.h"
#include "cutlass/gemm/kernel/gemm_universal.hpp"
#include "cutlass/epilogue/collective/collective_builder.hpp"

using ElemA = cutlass::half_t;
using ElemB = cutlass::half_t;
using ElemCD = cutlass::half_t;
using Acc  = float;
using TileShape    = cute::Shape<cute::_256, cute::_128, cute::_16>;
using ClusterShape = cute::Shape<cute::_2, cute::_1, cute::_1>;

using CollectiveEpilogue = typename cutlass::epilogue::collective::CollectiveBuilder<
    cutlass::arch::Sm100, cutlass::arch::OpClassTensorOp,
    TileShape, ClusterShape,
    cutlass::epilogue::collective::EpilogueTileAuto,
    Acc, Acc,
    ElemCD, cutlass::layout::RowMajor, 128 / cutlass::sizeof_bits<ElemCD>::value,
    ElemCD, cutlass::layout::RowMajor, 128 / cutlass::sizeof_bits<ElemCD>::value,
    cutlass::epilogue::collective::EpilogueScheduleAuto
  >::CollectiveOp;

using CollectiveMainloop = typename cutlass::gemm::collective::CollectiveBuilder<
    cutlass::arch::Sm100, cutlass::arch::OpClassTensorOp,
    ElemA, cutlass::layout::RowMajor, 128 / cutlass::sizeof_bits<ElemA>::value,
    ElemB, cutlass::layout::ColumnMajor, 128 / cutlass::sizeof_bits<ElemB>::value,
    Acc,
    TileShape, ClusterShape,
    cutlass::gemm::collective::StageCountAutoCarveout<static_cast<int>(sizeof(typename CollectiveEpilogue::SharedStorage))>,
    cutlass::gemm::collective::KernelScheduleAuto
  >::CollectiveOp;

using GemmKernel = cutlass::gemm::kernel::GemmUniversal<
    cute::Shape<int,int,int,int>,
    CollectiveMainloop,
    CollectiveEpilogue
>;
using Gemm = cutlass::gemm::device::GemmUniversalAdapter<GemmKernel>;

// Force the device kernel symbol into the cubin without needing a host main.
auto* _anchor = &cutlass::device_kernel<GemmKernel>;


// ===== COMPILED SASS (sm_100a) =====

	.target	sm_100a

	.elftype	@"ET_EXEC"


//--------------------- .note.nv.tkinfo           --------------------------
	.section	.note.nv.tkinfo,"",@"SHT_NOTE"
	.sectionflags	@"SHF_NOTE_NV_TKINFO"
	.tkinfo
        /*0018*/ 	.word	0x00000002
        /*0030*/ 	.string	""
        /*0030*/ 	.string	"ptxas"
        /*0030*/ 	.string	"Cuda compilation tools, release 13.0, V13.0.88"
        /*0030*/ 	.string	"Build cuda_13.0.r13.0/compiler.36424714_0"
        /*0030*/ 	.string	"-arch sm_100a -m 64 "



//--------------------- .note.nv.cuinfo           --------------------------
	.section	.note.nv.cuinfo,"",@"SHT_NOTE"
	.sectionflags	@"SHF_NOTE_NV_CUINFO"
        /*0018*/ 	.short	0x0002
        /*001a*/ 	.short	0x0064
        /*001c*/ 	.short	0x0082
	.zero		2


//--------------------- .nv.info                  --------------------------
	.section	.nv.info,"",@"SHT_CUDA_INFO"
	.align	4


	//----- nvinfo : EIATTR_REGCOUNT
	.align		4
        /*0000*/ 	.byte	0x04, 0x2f
        /*0002*/ 	.short	(.L_19 - .L_18)
	.align		4
.L_18:
        /*0004*/ 	.word	index@(_ZN7cutlass13device_kernelINS_4gemm6kernel13GemmUniversalIN4cute5tupleIJiiiiEEENS1_10collective13CollectiveMmaINS1_35MainloopSm100TmaUmmaWarpSpecializedILi32ELi2ELi4ENS5_IJNS4_1CILi2EEENSA_ILi1EEESC_EEEEENS5_IJNSA_ILi256EEENSA_ILi128EEENSA_ILi16EEEEEENS_6half_tENS5_IJlSC_lEEESJ_SK_NS4_8TiledMMAINS4_8MMA_AtomIJNS4_26SM100_MMA_F16BF16_2x1SM_SSISJ_SJ_fLi256ELi128ELNS4_4UMMA5MajorE0ELSP_0ELNSO_7ScaleInE0ELSQ_0EEEEEENS4_6LayoutINS5_IJSC_SC_SC_EEENS5_IJNSA_ILi0EEESV_SV_EEEEENS5_IJNS4_10UnderscoreESY_SY_EEEEENS4_18SM100_TMA_2SM_LOADENS4_14ComposedLayoutINS4_7SwizzleILi1ELi4ELi3EEENS4_18smem_ptr_flag_bitsILi16EEENST_INS5_IJNSA_ILi8EEESH_EEENS5_IJSH_SC_EEEEEEEvNS4_8identityES11_S1B_vS1C_EENS_8epilogue10collective18CollectiveEpilogueINS1E_23Sm100TmaWarpSpecializedILi4ELi2ELi32ELb1ELb0EEEJNS5_IJSG_SG_SH_EEENS5_IJNST_ISG_SC_EENST_INSA_ILi32EEESC_EEEEESJ_SK_SJ_SK_NS1E_6fusion15FusionCallbacksIS1I_NS1O_17LinearCombinationISJ_fSJ_fLNS_15FloatRoundStyleE2EEES1J_S1N_JEEENS4_5SM1004TMEM4LOAD26SM100_TMEM_LOAD_32dp32b32xENS4_13SM90_TMA_LOADENS12_INS13_ILi2ELi4ELi3EEES16_NST_INS5_IJS17_S1L_EEENS5_IJS1L_SC_EEEEEEENS4_39AutoVectorizingCopyWithAssumedAlignmentILi128EEENS4_14SM90_TMA_STOREES23_S25_S25_EEEvvEEEEvNT_6ParamsE)
        /*0008*/ 	.word	0x00000073


	//----- nvinfo : EIATTR_FRAME_SIZE
	.align		4
.L_19:
        /*000c*/ 	.byte	0x04, 0x11
        /*000e*/ 	.short	(.L_21 - .L_20)
	.align		4
.L_20:
        /*0010*/ 	.word	index@($__internal_2_$__cuda_sm10x_tcgen05_guardrail_trap_unallocated_columns_being_dealloced)
        /*0014*/ 	.word	0x00000000


	//----- nvinfo : EIATTR_FRAME_SIZE
	.align		4
.L_21:
        /*0018*/ 	.byte	0x04, 0x11
        /*001a*/ 	.short	(.L_23 - .L_22)
	.align		4
.L_22:
        /*001c*/ 	.word	index@($__internal_1_$__cuda_sm10x_tcgen05_guardrail_trap_phase_invalid_during_alloc)
        /*0020*/ 	.word	0x00000000


	//----- nvinfo : EIATTR_FRAME_SIZE
	.align		4
.L_23:
        /*0024*/ 	.byte	0x04, 0x11
        /*0026*/ 	.short	(.L_25 - .L_24)
	.align		4
.L_24:
        /*0028*/ 	.word	index@($__internal_0_$__cuda_sm10x_tcgen05_guardrail_trap_col_being_dealloced_not_returned_by_alloc)
        /*002c*/ 	.word	0x00000000


	//----- nvinfo : EIATTR_FRAME_SIZE
	.align		4
.L_25:
        /*0030*/ 	.byte	0x04, 0x11
        /*0032*/ 	.short	(.L_27 - .L_26)
	.align		4
.L_26:
        /*0034*/ 	.word	index@(_ZN7cutlass13device_kernelINS_4gemm6kernel13GemmUniversalIN4cute5tupleIJiiiiEEENS1_10collective13CollectiveMmaINS1_35MainloopSm100TmaUmmaWarpSpecializedILi32ELi2ELi4ENS5_IJNS4_1CILi2EEENSA_ILi1EEESC_EEEEENS5_IJNSA_ILi256EEENSA_ILi128EEENSA_ILi16EEEEEENS_6half_tENS5_IJlSC_lEEESJ_SK_NS4_8TiledMMAINS4_8MMA_AtomIJNS4_26SM100_MMA_F16BF16_2x1SM_SSISJ_SJ_fLi256ELi128ELNS4_4UMMA5MajorE0ELSP_0ELNSO_7ScaleInE0ELSQ_0EEEEEENS4_6LayoutINS5_IJSC_SC_SC_EEENS5_IJNSA_ILi0EEESV_SV_EEEEENS5_IJNS4_10UnderscoreESY_SY_EEEEENS4_18SM100_TMA_2SM_LOADENS4_14ComposedLayoutINS4_7SwizzleILi1ELi4ELi3EEENS4_18smem_ptr_flag_bitsILi16EEENST_INS5_IJNSA_ILi8EEESH_EEENS5_IJSH_SC_EEEEEEEvNS4_8identityES11_S1B_vS1C_EENS_8epilogue10collective18CollectiveEpilogueINS1E_23Sm100TmaWarpSpecializedILi4ELi2ELi32ELb1ELb0EEEJNS5_IJSG_SG_SH_EEENS5_IJNST_ISG_SC_EENST_INSA_ILi32EEESC_EEEEESJ_SK_SJ_SK_NS1E_6fusion15FusionCallbacksIS1I_NS1O_17LinearCombinationISJ_fSJ_fLNS_15FloatRoundStyleE2EEES1J_S1N_JEEENS4_5SM1004TMEM4LOAD26SM100_TMEM_LOAD_32dp32b32xENS4_13SM90_TMA_LOADENS12_INS13_ILi2ELi4ELi3EEES16_NST_INS5_IJS17_S1L_EEENS5_IJS1L_SC_EEEEEEENS4_39AutoVectorizingCopyWithAssumedAlignmentILi128EEENS4_14SM90_TMA_STOREES23_S25_S25_EEEvvEEEEvNT_6ParamsE)
        /*0038*/ 	.word	0x00000000


	//----- nvinfo : EIATTR_MIN_STACK_SIZE
	.align		4
.L_27:
        /*003c*/ 	.byte	0x04, 0x12
        /*003e*/ 	.short	(.L_29 - .L_28)
	.align		4
.L_28:
        /*0040*/ 	.word	index@(_ZN7cutlass13device_kernelINS_4gemm6kernel13GemmUniversalIN4cute5tupleIJiiiiEEENS1_10collective13CollectiveMmaINS1_35MainloopSm100TmaUmmaWarpSpecializedILi32ELi2ELi4ENS5_IJNS4_1CILi2EEENSA_ILi1EEESC_EEEEENS5_IJNSA_ILi256EEENSA_ILi128EEENSA_ILi16EEEEEENS_6half_tENS5_IJlSC_lEEESJ_SK_NS4_8TiledMMAINS4_8MMA_AtomIJNS4_26SM100_MMA_F16BF16_2x1SM_SSISJ_SJ_fLi256ELi128ELNS4_4UMMA5MajorE0ELSP_0ELNSO_7ScaleInE0ELSQ_0EEEEEENS4_6LayoutINS5_IJSC_SC_SC_EEENS5_IJNSA_ILi0EEESV_SV_EEEEENS5_IJNS4_10UnderscoreESY_SY_EEEEENS4_18SM100_TMA_2SM_LOADENS4_14ComposedLayoutINS4_7SwizzleILi1ELi4ELi3EEENS4_18smem_ptr_flag_bitsILi16EEENST_INS5_IJNSA_ILi8EEESH_EEENS5_IJSH_SC_EEEEEEEvNS4_8identityES11_S1B_vS1C_EENS_8epilogue10collective18CollectiveEpilogueINS1E_23Sm100TmaWarpSpecializedILi4ELi2ELi32ELb1ELb0EEEJNS5_IJSG_SG_SH_EEENS5_IJNST_ISG_SC_EENST_INSA_ILi32EEESC_EEEEESJ_SK_SJ_SK_NS1E_6fusion15FusionCallbacksIS1I_NS1O_17LinearCombinationISJ_fSJ_fLNS_15FloatRoundStyleE2EEES1J_S1N_JEEENS4_5SM1004TMEM4LOAD26SM100_TMEM_LOAD_32dp32b32xENS4_13SM90_TMA_LOADENS12_INS13_ILi2ELi4ELi3EEES16_NST_INS5_IJS17_S1L_EEENS5_IJS1L_SC_EEEEEEENS4_39AutoVectorizingCopyWithAssumedAlignmentILi128EEENS4_14SM90_TMA_STOREES23_S25_S25_EEEvvEEEEvNT_6ParamsE)
        /*0044*/ 	.word	0x00000000
.L_29:


//--------------------- .nv.compat                --------------------------
	.section	.nv.compat,"",@"SHT_CUDA_COMPAT_INFO"
	.align	4
        /*0000*/ 	.byte	0x02, 0x09, 0x01, 0x00, 0x02, 0x02, 0x02, 0x00, 0x02, 0x05, 0x05, 0x00, 0x03, 0x07, 0x01, 0x01
        /*0010*/ 	.byte	0x02, 0x03, 0x01, 0x00, 0x02, 0x06, 0x01, 0x00, 0x04, 0x0b, 0x08, 0x00, 0x09, 0x00, 0x00, 0x00
        /*0020*/ 	.byte	0x00, 0x00, 0x00, 0x00


//--------------------- .nv.info._ZN7cutlass13device_kernelINS_4gemm6kernel13GemmUniversalIN4cute5tupleIJiiiiEEENS1_10collective13CollectiveMmaINS1_35MainloopSm100TmaUmmaWarpSpecializedILi32ELi2ELi4ENS5_IJNS4_1CILi2EEENSA_ILi1EEESC_EEEEENS5_IJNSA_ILi256EEENSA_ILi128EEENSA_ILi16EEEEEENS_6half_tENS5_IJlSC_lEEESJ_SK_NS4_8TiledMMAINS4_8MMA_AtomIJNS4_26SM100_MMA_F16BF16_2x1SM_SSISJ_SJ_fLi256ELi128ELNS4_4UMMA5MajorE0ELSP_0ELNSO_7ScaleInE0ELSQ_0EEEEEENS4_6LayoutINS5_IJSC_SC_SC_EEENS5_IJNSA_ILi0EEESV_SV_EEEEENS5_IJNS4_10UnderscoreESY_SY_EEEEENS4_18SM100_TMA_2SM_LOADENS4_14ComposedLayoutINS4_7SwizzleILi1ELi4ELi3EEENS4_18smem_ptr_flag_bitsILi16EEENST_INS5_IJNSA_ILi8EEESH_EEENS5_IJSH_SC_EEEEEEEvNS4_8identityES11_S1B_vS1C_EENS_8epilogue10collective18CollectiveEpilogueINS1E_23Sm100TmaWarpSpecializedILi4ELi2ELi32ELb1ELb0EEEJNS5_IJSG_SG_SH_EEENS5_IJNST_ISG_SC_EENST_INSA_ILi32EEESC_EEEEESJ_SK_SJ_SK_NS1E_6fusion15FusionCallbacksIS1I_NS1O_17LinearCombinationISJ_fSJ_fLNS_15FloatRoundStyleE2EEES1J_S1N_JEEENS4_5SM1004TMEM4LOAD26SM100_TMEM_LOAD_32dp32b32xENS4_13SM90_TMA_LOADENS12_INS13_ILi2ELi4ELi3EEES16_NST_INS5_IJS17_S1L_EEENS5_IJS1L_SC_EEEEEEENS4_39AutoVectorizingCopyWithAssumedAlignmentILi128EEENS4_14SM90_TMA_STOREES23_S25_S25_EEEvvEEEEvNT_6ParamsE --------------------------
	.section	.nv.info._ZN7cutlass13device_kernelINS_4gemm6kernel13GemmUniversalIN4cute5tupleIJiiiiEEENS1_10collective13CollectiveMmaINS1_35MainloopSm100TmaUmmaWarpSpecializedILi32ELi2ELi4ENS5_IJNS4_1CILi2EEENSA_ILi1EEESC_EEEEENS5_IJNSA_ILi256EEENSA_ILi128EEENSA_ILi16EEEEEENS_6half_tENS5_IJlSC_lEEESJ_SK_NS4_8TiledMMAINS4_8MMA_AtomIJNS4_26SM100_MMA_F16BF16_2x1SM_SSISJ_SJ_fLi256ELi128ELNS4_4UMMA5MajorE0ELSP_0ELNSO_7ScaleInE0ELSQ_0EEEEEENS4_6LayoutINS5_IJSC_SC_SC_EEENS5_IJNSA_ILi0EEESV_SV_EEEEENS5_IJNS4_10UnderscoreESY_SY_EEEEENS4_18SM100_TMA_2SM_LOADENS4_14ComposedLayoutINS4_7SwizzleILi1ELi4ELi3EEENS4_18smem_ptr_flag_bitsILi16EEENST_INS5_IJNSA_ILi8EEESH_EEENS5_IJSH_SC_EEEEEEEvNS4_8identityES11_S1B_vS1C_EENS_8epilogue10collective18CollectiveEpilogueINS1E_23Sm100TmaWarpSpecializedILi4ELi2ELi32ELb1ELb0EEEJNS5_IJSG_SG_SH_EEENS5_IJNST_ISG_SC_EENST_INSA_ILi32EEESC_EEEEESJ_SK_SJ_SK_NS1E_6fusion15FusionCallbacksIS1I_NS1O_17LinearCombinationISJ_fSJ_fLNS_15FloatRoundStyleE2EEES1J_S1N_JEEENS4_5SM1004TMEM4LOAD26SM100_TMEM_LOAD_32dp32b32xENS4_13SM90_TMA_LOADENS12_INS13_ILi2ELi4ELi3EEES16_NST_INS5_IJS17_S1L_EEENS5_IJS1L_SC_EEEEEEENS4_39AutoVectorizingCopyWithAssumedAlignmentILi128EEENS4_14SM90_TMA_STOREES23_S25_S25_EEEvvEEEEvNT_6ParamsE,"",@"SHT_CUDA_INFO"
	.sectionflags	@""
	.align	4


	//----- nvinfo : EIATTR_CUDA_API_VERSION
	.align		4
        /*0000*/ 	.byte	0x04, 0x37
        /*0002*/ 	.short	(.L_31 - .L_30)
.L_30:
        /*0004*/ 	.word	0x00000082


	//----- nvinfo : EIATTR_KPARAM_INFO
	.align		4
.L_31:
        /*0008*/ 	.byte	0x04, 0x17
        /*000a*/ 	.short	(.L_33 - .L_32)
.L_32:
        /*000c*/ 	.word	0x00000000
        /*0010*/ 	.short	0x0000
        /*0012*/ 	.short	0x0000
        /*0014*/ 	.byte	0x00, 0xf0, 0x01, 0x20


	//----- nvinfo : EIATTR_AT_ENTRY_FRAGMENTS
	.align		4
.L_33:
        /*0018*/ 	.byte	0x04, 0x4f
        /*001a*/ 	.short	(.L_35 - .L_34)


	//   ....[0]....
.L_34:
        /*001c*/ 	.word	0x00000007


	//----- nvinfo : EIATTR_RESERVED_SMEM_USED
	.align		4
.L_35:
        /*0020*/ 	.byte	0x01, 0x41
	.zero		2


	//----- nvinfo : EIATTR_SPARSE_MMA_MASK
	.align		4
        /*0024*/ 	.byte	0x03, 0x50
        /*0026*/ 	.short	0x0000


	//----- nvinfo : EIATTR_TCGEN05_2CTA_USED
	.align		4
        /*0028*/ 	.byte	0x01, 0x52
	.zero		2


	//----- nvinfo : EIATTR_MAXREG_COUNT
	.align		4
        /*002c*/ 	.byte	0x03, 0x1b
        /*002e*/ 	.short	0x00ff


	//----- nvinfo : EIATTR_NUM_BARRIERS
	.align		4
        /*0030*/ 	.byte	0x02, 0x4c
        /*0032*/ 	.byte	0x07
	.zero		1


	//----- nvinfo : EIATTR_EXTERNS
	.align		4
        /*0034*/ 	.byte	0x04, 0x0f
        /*0036*/ 	.short	(.L_37 - .L_36)


	//   ....[0]....
	.align		4
.L_36:
        /*0038*/ 	.word	index@(__assertfail)


	//----- nvinfo : EIATTR_MERCURY_ISA_VERSION
	.align		4
.L_37:
        /*003c*/ 	.byte	0x03, 0x5f
        /*003e*/ 	.short	0x0101


	//----- nvinfo : EIATTR_INT_WARP_WIDE_INSTR_OFFSETS
	.align		4
        /*0040*/ 	.byte	0x04, 0x31
        /*0042*/ 	.short	(.L_39 - .L_38)


	//   ....[0]....
.L_38:
        /*0044*/ 	.word	0x000010c0


	//   ....[1]....
        /*0048*/ 	.word	0x00001160


	//   ....[2]....
        /*004c*/ 	.word	0x000024c0


	//   ....[3]....
        /*0050*/ 	.word	0x00005200


	//   ....[4]....
        /*0054*/ 	.word	0x00005230


	//   ....[5]....
        /*0058*/ 	.word	0x00005280


	//   ....[6]....
        /*005c*/ 	.word	0x00005ba0


	//   ....[7]....
        /*0060*/ 	.word	0x00005c00


	//   ....[8]....
        /*0064*/ 	.word	0x00005ce0


	//   ....[9]....
        /*0068*/ 	.word	0x00005d50


	//   ....[10]....
        /*006c*/ 	.word	0x00005e60


	//   ....[11]....
        /*0070*/ 	.word	0x00005ef0


	//   ....[12]....
        /*0074*/ 	.word	0x000060c0


	//   ....[13]....
        /*0078*/ 	.word	0x00006220


	//----- nvinfo : EIATTR_COOP_GROUP_MASK_REGIDS
	.align		4
.L_39:
        /*007c*/ 	.byte	0x04, 0x29
        /*007e*/ 	.short	(.L_41 - .L_40)


	//   ....[0]....
.L_40:
        /*0080*/ 	.word	0xffffffff


	//   ....[1]....
        /*0084*/ 	.word	0xffffffff


	//   ....[2]....
        /*0088*/ 	.word	0xffffffff


	//   ....[3]....
        /*008c*/ 	.word	0xffffffff


	//   ....[4]....
        /*0090*/ 	.word	0xffffffff


	//   ....[5]....
        /*0094*/ 	.word	0xffffffff


	//   ....[6]....
        /*0098*/ 	.word	0xffffffff


	//   ....[7]....
        /*009c*/ 	.word	0xffffffff


	//   ....[8]....
        /*00a0*/ 	.word	0xffffffff


	//   ....[9]....
        /*00a4*/ 	.word	0xffffffff


	//   ....[10]....
        /*00a8*/ 	.word	0xffffffff


	//   ....[11]....
        /*00ac*/ 	.word	0xffffffff


	//   ....[12]....
        /*00b0*/ 	.word	0xffffffff


	//   ....[13]....
        /*00b4*/ 	.word	0xffffffff


	//----- nvinfo : EIATTR_COOP_GROUP_INSTR_OFFSETS
	.align		4
.L_41:
        /*00b8*/ 	.byte	0x04, 0x28
        /*00ba*/ 	.short	(.L_43 - .L_42)


	//   ....[0]....
.L_42:
        /*00bc*/ 	.word	0x000000c0


	//   ....[1]....
        /*00c0*/ 	.word	0x00000500


	//   ....[2]....
        /*00c4*/ 	.word	0x00000a30


	//   ....[3]....
        /*00c8*/ 	.word	0x00000bc0


	//   ....[4]....
        /*00cc*/ 	.word	0x00000cb0


	//   ....[5]....
        /*00d0*/ 	.word	0x00000e10


	//   ....[6]....
        /*00d4*/ 	.word	0x00000fa0


	//   ....[7]....
        /*00d8*/ 	.word	0x000011e0


	//   ....[8]....
        /*00dc*/ 	.word	0x000023a0


	//   ....[9]....
        /*00e0*/ 	.word	0x00004140


	//   ....[10]....
        /*00e4*/ 	.word	0x00004610


	//   ....[11]....
        /*00e8*/ 	.word	0x00004640


	//   ....[12]....
        /*00ec*/ 	.word	0x00005110


	//   ....[13]....
        /*00f0*/ 	.word	0x00005320


	//----- nvinfo : EIATTR_VRC_CTA_INIT_COUNT
	.align		4
.L_43:
        /*00f4*/ 	.byte	0x02, 0x4a
        /*00f6*/ 	.byte	0x80
	.zero		1


	//----- nvinfo : EIATTR_SYSCALL_OFFSETS
	.align		4
        /*00f8*/ 	.byte	0x04, 0x46
        /*00fa*/ 	.short	(.L_45 - .L_44)


	//   ....[0]....
.L_44:
        /*00fc*/ 	.word	0x00006ca0


	//   ....[1]....
        /*0100*/ 	.word	0x00006d90


	//   ....[2]....
        /*0104*/ 	.word	0x00007500


	//   ....[3]....
        /*0108*/ 	.word	0x00008180


	//   ....[4]....
        /*010c*/ 	.word	0x00008dd0


	//   ....[5]....
        /*0110*/ 	.word	0x00009a20


	//----- nvinfo : EIATTR_MBARRIER_INSTR_OFFSETS
	.align		4
.L_45:
        /*0114*/ 	.byte	0x04, 0x39
        /*0116*/ 	.short	(.L_47 - .L_46)


	//   ....[0]....
.L_46:
        /*0118*/ 	.word	0x00000610
        /*011c*/ 	.word	0x000000ff
        /*0120*/ 	.word	0x00000000
        /*0124*/ 	.short	0x0100
        /*0126*/ 	.byte	0x08
	.zero		1


	//   ....[1]....
        /*0128*/ 	.word	0x00000620
        /*012c*/ 	.word	0x000000ff
        /*0130*/ 	.word	0x00000100
        /*0134*/ 	.short	0x0100
        /*0136*/ 	.byte	0x08
	.zero		1


	//   ....[2]....
        /*0138*/ 	.word	0x00000630
        /*013c*/ 	.word	0x000000ff
        /*0140*/ 	.word	0x00000008
        /*0144*/ 	.short	0x0100
        /*0146*/ 	.byte	0x08
	.zero		1


	//   ....[3]....
        /*0148*/ 	.word	0x00000640
        /*014c*/ 	.word	0x000000ff
        /*0150*/ 	.word	0x00000108
        /*0154*/ 	.short	0x0100
        /*0156*/ 	.byte	0x08
	.zero		1


	//   ....[4]....
        /*0158*/ 	.word	0x00000650
        /*015c*/ 	.word	0x000000ff
        /*0160*/ 	.word	0x00000010
        /*0164*/ 	.short	0x0100
        /*0166*/ 	.byte	0x08
	.zero		1


	//   ....[5]....
        /*0168*/ 	.word	0x00000660
        /*016c*/ 	.word	0x000000ff
        /*0170*/ 	.word	0x00000110
        /*0174*/ 	.short	0x0100
        /*0176*/ 	.byte	0x08
	.zero		1


	//   ....[6]....
        /*0178*/ 	.word	0x00000670
        /*017c*/ 	.word	0x000000ff
        /*0180*/ 	.word	0x00000018
        /*0184*/ 	.short	0x0100
        /*0186*/ 	.byte	0x08
	.zero		1


	//   ....[7]....
        /*0188*/ 	.word	0x00000680
        /*018c*/ 	.word	0x000000ff
        /*0190*/ 	.word	0x00000118
        /*0194*/ 	.short	0x0100
        /*0196*/ 	.byte	0x08
	.zero		1


	//   ....[8]....
        /*0198*/ 	.word	0x00000690
        /*019c*/ 	.word	0x000000ff
        /*01a0*/ 	.word	0x00000020
        /*01a4*/ 	.short	0x0100
        /*01a6*/ 	.byte	0x08
	.zero		1


	//   ....[9]....
        /*01a8*/ 	.word	0x000006a0
        /*01ac*/ 	.word	0x000000ff
        /*01b0*/ 	.word	0x00000120
        /*01b4*/ 	.short	0x0100
        /*01b6*/ 	.byte	0x08
	.zero		1


	//   ....[10]....
        /*01b8*/ 	.word	0x000006b0
        /*01bc*/ 	.word	0x000000ff
        /*01c0*/ 	.word	0x00000028
        /*01c4*/ 	.short	0x0100
        /*01c6*/ 	.byte	0x08
	.zero		1


	//   ....[11]....
        /*01c8*/ 	.word	0x000006c0
        /*01cc*/ 	.word	0x000000ff
        /*01d0*/ 	.word	0x00000128
        /*01d4*/ 	.short	0x0100
        /*01d6*/ 	.byte	0x08
	.zero		1


	//   ....[12]....
        /*01d8*/ 	.word	0x000006d0
        /*01dc*/ 	.word	0x000000ff
        /*01e0*/ 	.word	0x00000030
        /*01e4*/ 	.short	0x0100
        /*01e6*/ 	.byte	0x08
	.zero		1


	//   ....[13]....
        /*01e8*/ 	.word	0x000006e0
        /*01ec*/ 	.word	0x000000ff
        /*01f0*/ 	.word	0x00000130
        /*01f4*/ 	.short	0x0100
        /*01f6*/ 	.byte	0x08
	.zero		1


	//   ....[14]....
        /*01f8*/ 	.word	0x000006f0
        /*01fc*/ 	.word	0x000000ff
        /*0200*/ 	.word	0x00000038
        /*0204*/ 	.short	0x0100
        /*0206*/ 	.byte	0x08
	.zero		1


	//   ....[15]....
        /*0208*/ 	.word	0x00000700
        /*020c*/ 	.word	0x000000ff
        /*0210*/ 	.word	0x00000138
        /*0214*/ 	.short	0x0100
        /*0216*/ 	.byte	0x08
	.zero		1


	//   ....[16]....
        /*0218*/ 	.word	0x00000710
        /*021c*/ 	.word	0x000000ff
        /*0220*/ 	.word	0x00000040
        /*0224*/ 	.short	0x0100
        /*0226*/ 	.byte	0x08
	.zero		1


	//   ....[17]....
        /*0228*/ 	.word	0x00000720
        /*022c*/ 	.word	0x000000ff
        /*0230*/ 	.word	0x00000140
        /*0234*/ 	.short	0x0100
        /*0236*/ 	.byte	0x08
	.zero		1


	//   ....[18]....
        /*0238*/ 	.word	0x00000730
        /*023c*/ 	.word	0x000000ff
        /*0240*/ 	.word	0x00000048
        /*0244*/ 	.short	0x0100
        /*0246*/ 	.byte	0x08
	.zero		1


	//   ....[19]....
        /*0248*/ 	.word	0x00000740
        /*024c*/ 	.word	0x000000ff
        /*0250*/ 	.word	0x00000148
        /*0254*/ 	.short	0x0100
        /*0256*/ 	.byte	0x08
	.zero		1


	//   ....[20]....
        /*0258*/ 	.word	0x00000750
        /*025c*/ 	.word	0x000000ff
        /*0260*/ 	.word	0x00000050
        /*0264*/ 	.short	0x0100
        /*0266*/ 	.byte	0x08
	.zero		1


	//   ....[21]....
        /*0268*/ 	.word	0x00000760
        /*026c*/ 	.word	0x000000ff
        /*0270*/ 	.word	0x00000150
        /*0274*/ 	.short	0x0100
        /*0276*/ 	.byte	0x08
	.zero		1


	//   ....[22]....
        /*0278*/ 	.word	0x00000770
        /*027c*/ 	.word	0x000000ff
        /*0280*/ 	.word	0x00000058
        /*0284*/ 	.short	0x0100
        /*0286*/ 	.byte	0x08
	.zero		1


	//   ....[23]....
        /*0288*/ 	.word	0x00000780
        /*028c*/ 	.word	0x000000ff
        /*0290*/ 	.word	0x00000158
        /*0294*/ 	.short	0x0100
        /*0296*/ 	.byte	0x08
	.zero		1


	//   ....[24]....
        /*0298*/ 	.word	0x00000790
        /*029c*/ 	.word	0x000000ff
        /*02a0*/ 	.word	0x00000060
        /*02a4*/ 	.short	0x0100
        /*02a6*/ 	.byte	0x08
	.zero		1


	//   ....[25]....
        /*02a8*/ 	.word	0x000007a0
        /*02ac*/ 	.word	0x000000ff
        /*02b0*/ 	.word	0x00000160
        /*02b4*/ 	.short	0x0100
        /*02b6*/ 	.byte	0x08
	.zero		1


	//   ....[26]....
        /*02b8*/ 	.word	0x000007b0
        /*02bc*/ 	.word	0x000000ff
        /*02c0*/ 	.word	0x00000068
        /*02c4*/ 	.short	0x0100
        /*02c6*/ 	.byte	0x08
	.zero		1


	//   ....[27]....
        /*02c8*/ 	.word	0x000007c0
        /*02cc*/ 	.word	0x000000ff
        /*02d0*/ 	.word	0x00000168
        /*02d4*/ 	.short	0x0100
        /*02d6*/ 	.byte	0x08
	.zero		1


	//   ....[28]....
        /*02d8*/ 	.word	0x000007d0
        /*02dc*/ 	.word	0x000000ff
        /*02e0*/ 	.word	0x00000070
        /*02e4*/ 	.short	0x0100
        /*02e6*/ 	.byte	0x08
	.zero		1


	//   ....[29]....
        /*02e8*/ 	.word	0x000007e0
        /*02ec*/ 	.word	0x000000ff
        /*02f0*/ 	.word	0x00000170
        /*02f4*/ 	.short	0x0100
        /*02f6*/ 	.byte	0x08
	.zero		1


	//   ....[30]....
        /*02f8*/ 	.word	0x000007f0
        /*02fc*/ 	.word	0x000000ff
        /*0300*/ 	.word	0x00000078
        /*0304*/ 	.short	0x0100
        /*0306*/ 	.byte	0x08
	.zero		1


	//   ....[31]....
        /*0308*/ 	.word	0x00000800
        /*030c*/ 	.word	0x000000ff
        /*0310*/ 	.word	0x00000178
        /*0314*/ 	.short	0x0100
        /*0316*/ 	.byte	0x08
	.zero		1


	//   ....[32]....
        /*0318*/ 	.word	0x00000810
        /*031c*/ 	.word	0x000000ff
        /*0320*/ 	.word	0x00000080
        /*0324*/ 	.short	0x0100
        /*0326*/ 	.byte	0x08
	.zero		1


	//   ....[33]....
        /*0328*/ 	.word	0x00000820
        /*032c*/ 	.word	0x000000ff
        /*0330*/ 	.word	0x00000180
        /*0334*/ 	.short	0x0100
        /*0336*/ 	.byte	0x08
	.zero		1


	//   ....[34]....
        /*0338*/ 	.word	0x00000830
        /*033c*/ 	.word	0x000000ff
        /*0340*/ 	.word	0x00000088
        /*0344*/ 	.short	0x0100
        /*0346*/ 	.byte	0x08
	.zero		1


	//   ....[35]....
        /*0348*/ 	.word	0x00000840
        /*034c*/ 	.word	0x000000ff
        /*0350*/ 	.word	0x00000188
        /*0354*/ 	.short	0x0100
        /*0356*/ 	.byte	0x08
	.zero		1


	//   ....[36]....
        /*0358*/ 	.word	0x00000850
        /*035c*/ 	.word	0x000000ff
        /*0360*/ 	.word	0x00000090
        /*0364*/ 	.short	0x0100
        /*0366*/ 	.byte	0x08
	.zero		1


	//   ....[37]....
        /*0368*/ 	.word	0x00000860
        /*036c*/ 	.word	0x000000ff
        /*0370*/ 	.word	0x00000190
        /*0374*/ 	.short	0x0100
        /*0376*/ 	.byte	0x08
	.zero		1


	//   ....[38]....
        /*0378*/ 	.word	0x00000870
        /*037c*/ 	.word	0x000000ff
        /*0380*/ 	.word	0x00000098
        /*0384*/ 	.short	0x0100
        /*0386*/ 	.byte	0x08
	.zero		1


	//   ....[39]....
        /*0388*/ 	.word	0x00000880
        /*038c*/ 	.word	0x000000ff
        /*0390*/ 	.word	0x00000198
        /*0394*/ 	.short	0x0100
        /*0396*/ 	.byte	0x08
	.zero		1


	//   ....[40]....
        /*0398*/ 	.word	0x00000890
        /*039c*/ 	.word	0x000000ff
        /*03a0*/ 	.word	0x000000a0
        /*03a4*/ 	.short	0x0100
        /*03a6*/ 	.byte	0x08
	.zero		1


	//   ....[41]....
        /*03a8*/ 	.word	0x000008a0
        /*03ac*/ 	.word	0x000000ff
        /*03b0*/ 	.word	0x000001a0
        /*03b4*/ 	.short	0x0100
        /*03b6*/ 	.byte	0x08
	.zero		1


	//   ....[42]....
        /*03b8*/ 	.word	0x000008b0
        /*03bc*/ 	.word	0x000000ff
        /*03c0*/ 	.word	0x000000a8
        /*03c4*/ 	.short	0x0100
        /*03c6*/ 	.byte	0x08
	.zero		1


	//   ....[43]....
        /*03c8*/ 	.word	0x000008c0
        /*03cc*/ 	.word	0x000000ff
        /*03d0*/ 	.word	0x000001a8
        /*03d4*/ 	.short	0x0100
        /*03d6*/ 	.byte	0x08
	.zero		1


	//   ....[44]....
        /*03d8*/ 	.word	0x000008d0
        /*03dc*/ 	.word	0x000000ff
        /*03e0*/ 	.word	0x000000b0
        /*03e4*/ 	.short	0x0100
        /*03e6*/ 	.byte	0x08
	.zero		1


	//   ....[45]....
        /*03e8*/ 	.word	0x000008e0
        /*03ec*/ 	.word	0x000000ff
        /*03f0*/ 	.word	0x000001b0
        /*03f4*/ 	.short	0x0100
        /*03f6*/ 	.byte	0x08
	.zero		1


	//   ....[46]....
        /*03f8*/ 	.word	0x000008f0
        /*03fc*/ 	.word	0x000000ff
        /*0400*/ 	.word	0x000000b8
        /*0404*/ 	.short	0x0100
        /*0406*/ 	.byte	0x08
	.zero		1


	//   ....[47]....
        /*0408*/ 	.word	0x00000900
        /*040c*/ 	.word	0x000000ff
        /*0410*/ 	.word	0x000001b8
        /*0414*/ 	.short	0x0100
        /*0416*/ 	.byte	0x08
	.zero		1


	//   ....[48]....
        /*0418*/ 	.word	0x00000910
        /*041c*/ 	.word	0x000000ff
        /*0420*/ 	.word	0x000000c0
        /*0424*/ 	.short	0x0100
        /*0426*/ 	.byte	0x08
	.zero		1


	//   ....[49]....
        /*0428*/ 	.word	0x00000920
        /*042c*/ 	.word	0x000000ff
        /*0430*/ 	.word	0x000001c0
        /*0434*/ 	.short	0x0100
        /*0436*/ 	.byte	0x08
	.zero		1


	//   ....[50]....
        /*0438*/ 	.word	0x00000930
        /*043c*/ 	.word	0x000000ff
        /*0440*/ 	.word	0x000000c8
        /*0444*/ 	.short	0x0100
        /*0446*/ 	.byte	0x08
	.zero		1


	//   ....[51]....
        /*0448*/ 	.word	0x00000940
        /*044c*/ 	.word	0x000000ff
        /*0450*/ 	.word	0x000001c8
        /*0454*/ 	.short	0x0100
        /*0456*/ 	.byte	0x08
	.zero		1


	//   ....[52]....
        /*0458*/ 	.word	0x00000950
        /*045c*/ 	.word	0x000000ff
        /*0460*/ 	.word	0x000000d0
        /*0464*/ 	.short	0x0100
        /*0466*/ 	.byte	0x08
	.zero		1


	//   ....[53]....
        /*0468*/ 	.word	0x00000960
        /*046c*/ 	.word	0x000000ff
        /*0470*/ 	.word	0x000001d0
        /*0474*/ 	.short	0x0100
        /*0476*/ 	.byte	0x08
	.zero		1


	//   ....[54]....
        /*0478*/ 	.word	0x00000970
        /*047c*/ 	.word	0x000000ff
        /*0480*/ 	.word	0x000000d8
        /*0484*/ 	.short	0x0100
        /*0486*/ 	.byte	0x08
	.zero		1


	//   ....[55]....
        /*0488*/ 	.word	0x00000980
        /*048c*/ 	.word	0x000000ff
        /*0490*/ 	.word	0x000001d8
        /*0494*/ 	.short	0x0100
        /*0496*/ 	.byte	0x08
	.zero		1


	//   ....[56]....
        /*0498*/ 	.word	0x00000990
        /*049c*/ 	.word	0x000000ff
        /*04a0*/ 	.word	0x000000e0
        /*04a4*/ 	.short	0x0100
        /*04a6*/ 	.byte	0x08
	.zero		1


	//   ....[57]....
        /*04a8*/ 	.word	0x000009a0
        /*04ac*/ 	.word	0x000000ff
        /*04b0*/ 	.word	0x000001e0
        /*04b4*/ 	.short	0x0100
        /*04b6*/ 	.byte	0x08
	.zero		1


	//   ....[58]....
        /*04b8*/ 	.word	0x000009b0
        /*04bc*/ 	.word	0x000000ff
        /*04c0*/ 	.word	0x000000e8
        /*04c4*/ 	.short	0x0100
        /*04c6*/ 	.byte	0x08
	.zero		1


	//   ....[59]....
        /*04c8*/ 	.word	0x000009c0
        /*04cc*/ 	.word	0x000000ff
        /*04d0*/ 	.word	0x000001e8
        /*04d4*/ 	.short	0x0100
        /*04d6*/ 	.byte	0x08
	.zero		1


	//   ....[60]....
        /*04d8*/ 	.word	0x000009d0
        /*04dc*/ 	.word	0x000000ff
        /*04e0*/ 	.word	0x000000f0
        /*04e4*/ 	.short	0x0100
        /*04e6*/ 	.byte	0x08
	.zero		1


	//   ....[61]....
        /*04e8*/ 	.word	0x000009e0
        /*04ec*/ 	.word	0x000000ff
        /*04f0*/ 	.word	0x000001f0
        /*04f4*/ 	.short	0x0100
        /*04f6*/ 	.byte	0x08
	.zero		1


	//   ....[62]....
        /*04f8*/ 	.word	0x000009f0
        /*04fc*/ 	.word	0x000000ff
        /*0500*/ 	.word	0x000000f8
        /*0504*/ 	.short	0x0100
        /*0506*/ 	.byte	0x08
	.zero		1


	//   ....[63]....
        /*0508*/ 	.word	0x00000a00
        /*050c*/ 	.word	0x000000ff
        /*0510*/ 	.word	0x000001f8
        /*0514*/ 	.short	0x0100
        /*0516*/ 	.byte	0x08
	.zero		1


	//   ....[64]....
        /*0518*/ 	.word	0x00000b30
        /*051c*/ 	.word	0x000000ff
        /*0520*/ 	.word	0x00000200
        /*0524*/ 	.short	0x0100
        /*0526*/ 	.byte	0x09
	.zero		1


	//   ....[65]....
        /*0528*/ 	.word	0x00000b40
        /*052c*/ 	.word	0x000000ff
        /*0530*/ 	.word	0x00000220
        /*0534*/ 	.short	0x0100
        /*0536*/ 	.byte	0x09
	.zero		1


	//   ....[66]....
        /*0538*/ 	.word	0x00000b50
        /*053c*/ 	.word	0x000000ff
        /*0540*/ 	.word	0x00000208
        /*0544*/ 	.short	0x0100
        /*0546*/ 	.byte	0x09
	.zero		1


	//   ....[67]....
        /*0548*/ 	.word	0x00000b60
        /*054c*/ 	.word	0x000000ff
        /*0550*/ 	.word	0x00000228
        /*0554*/ 	.short	0x0100
        /*0556*/ 	.byte	0x09
	.zero		1


	//   ....[68]....
        /*0558*/ 	.word	0x00000b70
        /*055c*/ 	.word	0x000000ff
        /*0560*/ 	.word	0x00000210
        /*0564*/ 	.short	0x0100
        /*0566*/ 	.byte	0x09
	.zero		1


	//   ....[69]....
        /*0568*/ 	.word	0x00000b80
        /*056c*/ 	.word	0x000000ff
        /*0570*/ 	.word	0x00000230
        /*0574*/ 	.short	0x0100
        /*0576*/ 	.byte	0x09
	.zero		1


	//   ....[70]....
        /*0578*/ 	.word	0x00000b90
        /*057c*/ 	.word	0x000000ff
        /*0580*/ 	.word	0x00000218
        /*0584*/ 	.short	0x0100
        /*0586*/ 	.byte	0x09
	.zero		1


	//   ....[71]....
        /*0588*/ 	.word	0x00000ba0
        /*058c*/ 	.word	0x000000ff
        /*0590*/ 	.word	0x00000238
        /*0594*/ 	.short	0x0100
        /*0596*/ 	.byte	0x09
	.zero		1


	//   ....[72]....
        /*0598*/ 	.word	0x00000c80
        /*059c*/ 	.word	0x000000ff
        /*05a0*/ 	.word	0x00000240
        /*05a4*/ 	.short	0x0100
        /*05a6*/ 	.byte	0x08
	.zero		1


	//   ....[73]....
        /*05a8*/ 	.word	0x00000c90
        /*05ac*/ 	.word	0x000000ff
        /*05b0*/ 	.word	0x00000248
        /*05b4*/ 	.short	0x0100
        /*05b6*/ 	.byte	0x08
	.zero		1


	//   ....[74]....
        /*05b8*/ 	.word	0x00000dc0
        /*05bc*/ 	.word	0x000000ff
        /*05c0*/ 	.word	0x00000250
        /*05c4*/ 	.short	0x0100
        /*05c6*/ 	.byte	0x08
	.zero		1


	//   ....[75]....
        /*05c8*/ 	.word	0x00000dd0
        /*05cc*/ 	.word	0x000000ff
        /*05d0*/ 	.word	0x00000260
        /*05d4*/ 	.short	0x0100
        /*05d6*/ 	.byte	0x08
	.zero		1


	//   ....[76]....
        /*05d8*/ 	.word	0x00000de0
        /*05dc*/ 	.word	0x000000ff
        /*05e0*/ 	.word	0x00000258
        /*05e4*/ 	.short	0x0100
        /*05e6*/ 	.byte	0x08
	.zero		1


	//   ....[77]....
        /*05e8*/ 	.word	0x00000df0
        /*05ec*/ 	.word	0x000000ff
        /*05f0*/ 	.word	0x00000268
        /*05f4*/ 	.short	0x0100
        /*05f6*/ 	.byte	0x08
	.zero		1


	//   ....[78]....
        /*05f8*/ 	.word	0x00000f10
        /*05fc*/ 	.word	0x000000ff
        /*0600*/ 	.word	0x00000270
        /*0604*/ 	.short	0x0100
        /*0606*/ 	.byte	0x09
	.zero		1


	//   ....[79]....
        /*0608*/ 	.word	0x00000f20
        /*060c*/ 	.word	0x000000ff
        /*0610*/ 	.word	0x00000290
        /*0614*/ 	.short	0x0100
        /*0616*/ 	.byte	0x09
	.zero		1


	//   ....[80]....
        /*0618*/ 	.word	0x00000f30
        /*061c*/ 	.word	0x000000ff
        /*0620*/ 	.word	0x00000278
        /*0624*/ 	.short	0x0100
        /*0626*/ 	.byte	0x09
	.zero		1


	//   ....[81]....
        /*0628*/ 	.word	0x00000f40
        /*062c*/ 	.word	0x000000ff
        /*0630*/ 	.word	0x00000298
        /*0634*/ 	.short	0x0100
        /*0636*/ 	.byte	0x09
	.zero		1


	//   ....[82]....
        /*0638*/ 	.word	0x00000f50
        /*063c*/ 	.word	0x000000ff
        /*0640*/ 	.word	0x00000280
        /*0644*/ 	.short	0x0100
        /*0646*/ 	.byte	0x09
	.zero		1


	//   ....[83]....
        /*0648*/ 	.word	0x00000f60
        /*064c*/ 	.word	0x000000ff
        /*0650*/ 	.word	0x000002a0
        /*0654*/ 	.short	0x0100
        /*0656*/ 	.byte	0x09
	.zero		1


	//   ....[84]....
        /*0658*/ 	.word	0x00000f70
        /*065c*/ 	.word	0x000000ff
        /*0660*/ 	.word	0x00000288
        /*0664*/ 	.short	0x0100
        /*0666*/ 	.byte	0x09
	.zero		1


	//   ....[85]....
        /*0668*/ 	.word	0x00000f80
        /*066c*/ 	.word	0x000000ff
        /*0670*/ 	.word	0x000002a8
        /*0674*/ 	.short	0x0100
        /*0676*/ 	.byte	0x09
	.zero		1


	//   ....[86]....
        /*0678*/ 	.word	0x00001070
        /*067c*/ 	.word	0x000000ff
        /*0680*/ 	.word	0x000002b0
        /*0684*/ 	.short	0x0100
        /*0686*/ 	.byte	0x08
	.zero		1


	//   ....[87]....
        /*0688*/ 	.word	0x00001080
        /*068c*/ 	.word	0x000000ff
        /*0690*/ 	.word	0x000002c0
        /*0694*/ 	.short	0x0100
        /*0696*/ 	.byte	0x08
	.zero		1


	//   ....[88]....
        /*0698*/ 	.word	0x00001090
        /*069c*/ 	.word	0x000000ff
        /*06a0*/ 	.word	0x000002b8
        /*06a4*/ 	.short	0x0100
        /*06a6*/ 	.byte	0x08
	.zero		1


	//   ....[89]....
        /*06a8*/ 	.word	0x000010a0
        /*06ac*/ 	.word	0x000000ff
        /*06b0*/ 	.word	0x000002c8
        /*06b4*/ 	.short	0x0100
        /*06b6*/ 	.byte	0x08
	.zero		1


	//   ....[90]....
        /*06b8*/ 	.word	0x00001190
        /*06bc*/ 	.word	0x000000ff
        /*06c0*/ 	.word	0x000002d0
        /*06c4*/ 	.short	0x0100
        /*06c6*/ 	.byte	0x07
	.zero		1


	//   ....[91]....
        /*06c8*/ 	.word	0x00001ba0
        /*06cc*/ 	.word	0x00000002
        /*06d0*/ 	.word	0x000002c0
        /*06d4*/ 	.short	0x010a
        /*06d6*/ 	.byte	0xff
	.zero		1


	//   ....[92]....
        /*06d8*/ 	.word	0x00001bd0
        /*06dc*/ 	.word	0x00000002
        /*06e0*/ 	.word	0x000002b0
        /*06e4*/ 	.short	0x0101
        /*06e6*/ 	.byte	0xff
	.zero		1


	//   ....[93]....
        /*06e8*/ 	.word	0x00001ca0
        /*06ec*/ 	.word	0x000000ff
        /*06f0*/ 	.word	0x00000100
        /*06f4*/ 	.short	0x010a
        /*06f6*/ 	.byte	0x08
	.zero		1


	//   ....[94]....
        /*06f8*/ 	.word	0x00001da0
        /*06fc*/ 	.word	0x000000ff
        /*0700*/ 	.word	0x00000100
        /*0704*/ 	.short	0x010a
        /*0706*/ 	.byte	0x21
	.zero		1


	//   ....[95]....
        /*0708*/ 	.word	0x00001f50
        /*070c*/ 	.word	0x000000ff
        /*0710*/ 	.word	0x00000100
        /*0714*/ 	.short	0x010a
        /*0716*/ 	.byte	0x08
	.zero		1


	//   ....[96]....
        /*0718*/ 	.word	0x00002050
        /*071c*/ 	.word	0x000000ff
        /*0720*/ 	.word	0x00000248
        /*0724*/ 	.short	0x0101
        /*0726*/ 	.byte	0x06
	.zero		1


	//   ....[97]....
        /*0728*/ 	.word	0x00002070
        /*072c*/ 	.word	0x000000ff
        /*0730*/ 	.word	0x00000100
        /*0734*/ 	.short	0x010a
        /*0736*/ 	.byte	0x08
	.zero		1


	//   ....[98]....
        /*0738*/ 	.word	0x000020f0
        /*073c*/ 	.word	0x000000ff
        /*0740*/ 	.word	0x00000100
        /*0744*/ 	.short	0x010a
        /*0746*/ 	.byte	0x11
	.zero		1


	//   ....[99]....
        /*0748*/ 	.word	0x00002280
        /*074c*/ 	.word	0x000000ff
        /*0750*/ 	.word	0x00000100
        /*0754*/ 	.short	0x010a
        /*0756*/ 	.byte	0x08
	.zero		1


	//   ....[100]....
        /*0758*/ 	.word	0x000023d0
        /*075c*/ 	.word	0x00000002
        /*0760*/ 	.word	0x00000250
        /*0764*/ 	.short	0x010a
        /*0766*/ 	.byte	0xff
	.zero		1


	//   ....[101]....
        /*0768*/ 	.word	0x00002490
        /*076c*/ 	.word	0x00000002
        /*0770*/ 	.word	0x00000000
        /*0774*/ 	.short	0x0101
        /*0776*/ 	.byte	0xff
	.zero		1


	//   ....[102]....
        /*0778*/ 	.word	0x000029f0
        /*077c*/ 	.word	0x000000ff
        /*0780*/ 	.word	0x00000000
        /*0784*/ 	.short	0x010a
        /*0786*/ 	.byte	0x04
	.zero		1


	//   ....[103]....
        /*0788*/ 	.word	0x00002a80
        /*078c*/ 	.word	0x000000ff
        /*0790*/ 	.word	0x00000000
        /*0794*/ 	.short	0x010a
        /*0796*/ 	.byte	0x04
	.zero		1


	//   ....[104]....
        /*0798*/ 	.word	0x00002b10
        /*079c*/ 	.word	0x000000ff
        /*07a0*/ 	.word	0x00000000
        /*07a4*/ 	.short	0x010a
        /*07a6*/ 	.byte	0x04
	.zero		1


	//   ....[105]....
        /*07a8*/ 	.word	0x00002ba0
        /*07ac*/ 	.word	0x000000ff
        /*07b0*/ 	.word	0x00000000
        /*07b4*/ 	.short	0x010a
        /*07b6*/ 	.byte	0x04
	.zero		1


	//   ....[106]....
        /*07b8*/ 	.word	0x00002c30
        /*07bc*/ 	.word	0x000000ff
        /*07c0*/ 	.word	0x00000000
        /*07c4*/ 	.short	0x010a
        /*07c6*/ 	.byte	0x04
	.zero		1


	//   ....[107]....
        /*07c8*/ 	.word	0x00002cc0
        /*07cc*/ 	.word	0x000000ff
        /*07d0*/ 	.word	0x00000000
        /*07d4*/ 	.short	0x010a
        /*07d6*/ 	.byte	0x04
	.zero		1


	//   ....[108]....
        /*07d8*/ 	.word	0x00002d50
        /*07dc*/ 	.word	0x000000ff
        /*07e0*/ 	.word	0x00000000
        /*07e4*/ 	.short	0x010a
        /*07e6*/ 	.byte	0x04
	.zero		1


	//   ....[109]....
        /*07e8*/ 	.word	0x00002de0
        /*07ec*/ 	.word	0x000000ff
        /*07f0*/ 	.word	0x00000000
        /*07f4*/ 	.short	0x010a
        /*07f6*/ 	.byte	0x04
	.zero		1


	//   ....[110]....
        /*07f8*/ 	.word	0x00002e70
        /*07fc*/ 	.word	0x000000ff
        /*0800*/ 	.word	0x00000000
        /*0804*/ 	.short	0x010a
        /*0806*/ 	.byte	0x04
	.zero		1


	//   ....[111]....
        /*0808*/ 	.word	0x00002f00
        /*080c*/ 	.word	0x000000ff
        /*0810*/ 	.word	0x00000000
        /*0814*/ 	.short	0x010a
        /*0816*/ 	.byte	0x04
	.zero		1


	//   ....[112]....
        /*0818*/ 	.word	0x00002f90
        /*081c*/ 	.word	0x000000ff
        /*0820*/ 	.word	0x00000000
        /*0824*/ 	.short	0x010a
        /*0826*/ 	.byte	0x04
	.zero		1


	//   ....[113]....
        /*0828*/ 	.word	0x00003020
        /*082c*/ 	.word	0x000000ff
        /*0830*/ 	.word	0x00000000
        /*0834*/ 	.short	0x010a
        /*0836*/ 	.byte	0x04
	.zero		1


	//   ....[114]....
        /*0838*/ 	.word	0x000030b0
        /*083c*/ 	.word	0x000000ff
        /*0840*/ 	.word	0x00000000
        /*0844*/ 	.short	0x010a
        /*0846*/ 	.byte	0x04
	.zero		1


	//   ....[115]....
        /*0848*/ 	.word	0x00003140
        /*084c*/ 	.word	0x000000ff
        /*0850*/ 	.word	0x00000000
        /*0854*/ 	.short	0x010a
        /*0856*/ 	.byte	0x04
	.zero		1


	//   ....[116]....
        /*0858*/ 	.word	0x000031d0
        /*085c*/ 	.word	0x000000ff
        /*0860*/ 	.word	0x00000000
        /*0864*/ 	.short	0x010a
        /*0866*/ 	.byte	0x04
	.zero		1


	//   ....[117]....
        /*0868*/ 	.word	0x00003260
        /*086c*/ 	.word	0x000000ff
        /*0870*/ 	.word	0x00000000
        /*0874*/ 	.short	0x010a
        /*0876*/ 	.byte	0x04
	.zero		1


	//   ....[118]....
        /*0878*/ 	.word	0x000032f0
        /*087c*/ 	.word	0x000000ff
        /*0880*/ 	.word	0x00000000
        /*0884*/ 	.short	0x010a
        /*0886*/ 	.byte	0x04
	.zero		1


	//   ....[119]....
        /*0888*/ 	.word	0x00003380
        /*088c*/ 	.word	0x000000ff
        /*0890*/ 	.word	0x00000000
        /*0894*/ 	.short	0x010a
        /*0896*/ 	.byte	0x04
	.zero		1


	//   ....[120]....
        /*0898*/ 	.word	0x00003410
        /*089c*/ 	.word	0x000000ff
        /*08a0*/ 	.word	0x00000000
        /*08a4*/ 	.short	0x010a
        /*08a6*/ 	.byte	0x04
	.zero		1


	//   ....[121]....
        /*08a8*/ 	.word	0x000034a0
        /*08ac*/ 	.word	0x000000ff
        /*08b0*/ 	.word	0x00000000
        /*08b4*/ 	.short	0x010a
        /*08b6*/ 	.byte	0x04
	.zero		1


	//   ....[122]....
        /*08b8*/ 	.word	0x00003530
        /*08bc*/ 	.word	0x000000ff
        /*08c0*/ 	.word	0x00000000
        /*08c4*/ 	.short	0x010a
        /*08c6*/ 	.byte	0x04
	.zero		1


	//   ....[123]....
        /*08c8*/ 	.word	0x000035c0
        /*08cc*/ 	.word	0x000000ff
        /*08d0*/ 	.word	0x00000000
        /*08d4*/ 	.short	0x010a
        /*08d6*/ 	.byte	0x04
	.zero		1


	//   ....[124]....
        /*08d8*/ 	.word	0x00003650
        /*08dc*/ 	.word	0x000000ff
        /*08e0*/ 	.word	0x00000000
        /*08e4*/ 	.short	0x010a
        /*08e6*/ 	.byte	0x04
	.zero		1


	//   ....[125]....
        /*08e8*/ 	.word	0x000036e0
        /*08ec*/ 	.word	0x000000ff
        /*08f0*/ 	.word	0x00000000
        /*08f4*/ 	.short	0x010a
        /*08f6*/ 	.byte	0x04
	.zero		1


	//   ....[126]....
        /*08f8*/ 	.word	0x00003770
        /*08fc*/ 	.word	0x000000ff
        /*0900*/ 	.word	0x00000000
        /*0904*/ 	.short	0x010a
        /*0906*/ 	.byte	0x04
	.zero		1


	//   ....[127]....
        /*0908*/ 	.word	0x00003800
        /*090c*/ 	.word	0x000000ff
        /*0910*/ 	.word	0x00000000
        /*0914*/ 	.short	0x010a
        /*0916*/ 	.byte	0x04
	.zero		1


	//   ....[128]....
        /*0918*/ 	.word	0x00003890
        /*091c*/ 	.word	0x000000ff
        /*0920*/ 	.word	0x00000000
        /*0924*/ 	.short	0x010a
        /*0926*/ 	.byte	0x04
	.zero		1


	//   ....[129]....
        /*0928*/ 	.word	0x00003920
        /*092c*/ 	.word	0x000000ff
        /*0930*/ 	.word	0x00000000
        /*0934*/ 	.short	0x010a
        /*0936*/ 	.byte	0x04
	.zero		1


	//   ....[130]....
        /*0938*/ 	.word	0x000039b0
        /*093c*/ 	.word	0x000000ff
        /*0940*/ 	.word	0x00000000
        /*0944*/ 	.short	0x010a
        /*0946*/ 	.byte	0x04
	.zero		1


	//   ....[131]....
        /*0948*/ 	.word	0x00003a40
        /*094c*/ 	.word	0x000000ff
        /*0950*/ 	.word	0x00000000
        /*0954*/ 	.short	0x010a
        /*0956*/ 	.byte	0x04
	.zero		1


	//   ....[132]....
        /*0958*/ 	.word	0x00003ad0
        /*095c*/ 	.word	0x000000ff
        /*0960*/ 	.word	0x00000000
        /*0964*/ 	.short	0x010a
        /*0966*/ 	.byte	0x04
	.zero		1


	//   ....[133]....
        /*0968*/ 	.word	0x00003b70
        /*096c*/ 	.word	0x00000000
        /*0970*/ 	.word	0x00000000
        /*0974*/ 	.short	0x010a
        /*0976*/ 	.byte	0xff
	.zero		1


	//   ....[134]....
        /*0978*/ 	.word	0x00003ca0
        /*097c*/ 	.word	0x00000000
        /*0980*/ 	.word	0x000002b0
        /*0984*/ 	.short	0x010a
        /*0986*/ 	.byte	0xff
	.zero		1


	//   ....[135]....
        /*0988*/ 	.word	0x00003d10
        /*098c*/ 	.word	0x00000000
        /*0990*/ 	.word	0x00000000
        /*0994*/ 	.short	0x0101
        /*0996*/ 	.byte	0xff
	.zero		1


	//   ....[136]....
        /*0998*/ 	.word	0x00003d30
        /*099c*/ 	.word	0x000000ff
        /*09a0*/ 	.word	0x00000260
        /*09a4*/ 	.short	0x010a
        /*09a6*/ 	.byte	0x05
	.zero		1


	//   ....[137]....
        /*09a8*/ 	.word	0x00003e50
        /*09ac*/ 	.word	0x00000000
        /*09b0*/ 	.word	0x00000250
        /*09b4*/ 	.short	0x010a
        /*09b6*/ 	.byte	0xff
	.zero		1


	//   ....[138]....
        /*09b8*/ 	.word	0x00003f50
        /*09bc*/ 	.word	0x00000000
        /*09c0*/ 	.word	0x00000000
        /*09c4*/ 	.short	0x0101
        /*09c6*/ 	.byte	0xff
	.zero		1


	//   ....[139]....
        /*09c8*/ 	.word	0x00003fe0
        /*09cc*/ 	.word	0x000000ff
        /*09d0*/ 	.word	0x00000260
        /*09d4*/ 	.short	0x0106
        /*09d6*/ 	.byte	0x05
	.zero		1


	//   ....[140]....
        /*09d8*/ 	.word	0x00004000
        /*09dc*/ 	.word	0x000000ff
        /*09e0*/ 	.word	0x00000260
        /*09e4*/ 	.short	0x010a
        /*09e6*/ 	.byte	0x05
	.zero		1


	//   ....[141]....
        /*09e8*/ 	.word	0x00004090
        /*09ec*/ 	.word	0x000000ff
        /*09f0*/ 	.word	0x00000260
        /*09f4*/ 	.short	0x0106
        /*09f6*/ 	.byte	0x04
	.zero		1


	//   ....[142]....
        /*09f8*/ 	.word	0x000040d0
        /*09fc*/ 	.word	0x00000000
        /*0a00*/ 	.word	0x00000260
        /*0a04*/ 	.short	0x010a
        /*0a06*/ 	.byte	0xff
	.zero		1


	//   ....[143]....
        /*0a08*/ 	.word	0x00004310
        /*0a0c*/ 	.word	0x000000ff
        /*0a10*/ 	.word	0x00000008
        /*0a14*/ 	.short	0x010a
        /*0a16*/ 	.byte	0x06
	.zero		1


	//   ....[144]....
        /*0a18*/ 	.word	0x00004330
        /*0a1c*/ 	.word	0x000000ff
        /*0a20*/ 	.word	0x00000008
        /*0a24*/ 	.short	0x010a
        /*0a26*/ 	.byte	0x06
	.zero		1


	//   ....[145]....
        /*0a28*/ 	.word	0x000044c0
        /*0a2c*/ 	.word	0x000000ff
        /*0a30*/ 	.word	0x00000008
        /*0a34*/ 	.short	0x010a
        /*0a36*/ 	.byte	0x06
	.zero		1


	//   ....[146]....
        /*0a38*/ 	.word	0x000044e0
        /*0a3c*/ 	.word	0x000000ff
        /*0a40*/ 	.word	0x00000008
        /*0a44*/ 	.short	0x010a
        /*0a46*/ 	.byte	0x06
	.zero		1


	//   ....[147]....
        /*0a48*/ 	.word	0x000045a0
        /*0a4c*/ 	.word	0x000000ff
        /*0a50*/ 	.word	0x00000000
        /*0a54*/ 	.short	0x0101
        /*0a56*/ 	.byte	0x07
	.zero		1


	//   ....[148]....
        /*0a58*/ 	.word	0x00004880
        /*0a5c*/ 	.word	0x00000000
        /*0a60*/ 	.word	0x00000250
        /*0a64*/ 	.short	0x010a
        /*0a66*/ 	.byte	0xff
	.zero		1


	//   ....[149]....
        /*0a68*/ 	.word	0x00004940
        /*0a6c*/ 	.word	0x00000000
        /*0a70*/ 	.word	0x00000000
        /*0a74*/ 	.short	0x0101
        /*0a76*/ 	.byte	0xff
	.zero		1


	//   ....[150]....
        /*0a78*/ 	.word	0x000049f0
        /*0a7c*/ 	.word	0x000000ff
        /*0a80*/ 	.word	0x00000000
        /*0a84*/ 	.short	0x010a
        /*0a86*/ 	.byte	0x06
	.zero		1


	//   ....[151]....
        /*0a88*/ 	.word	0x00004a00
        /*0a8c*/ 	.word	0x000000ff
        /*0a90*/ 	.word	0x00000290
        /*0a94*/ 	.short	0x010a
        /*0a96*/ 	.byte	0x0b
	.zero		1


	//   ....[152]....
        /*0a98*/ 	.word	0x00004ac0
        /*0a9c*/ 	.word	0x000000ff
        /*0aa0*/ 	.word	0x00000000
        /*0aa4*/ 	.short	0x010a
        /*0aa6*/ 	.byte	0x09
	.zero		1


	//   ....[153]....
        /*0aa8*/ 	.word	0x00004c00
        /*0aac*/ 	.word	0x000000ff
        /*0ab0*/ 	.word	0x00000000
        /*0ab4*/ 	.short	0x010a
        /*0ab6*/ 	.byte	0x06
	.zero		1


	//   ....[154]....
        /*0ab8*/ 	.word	0x00004e00
        /*0abc*/ 	.word	0x000000ff
        /*0ac0*/ 	.word	0x00000000
        /*0ac4*/ 	.short	0x010a
        /*0ac6*/ 	.byte	0x07
	.zero		1


	//   ....[155]....
        /*0ac8*/ 	.word	0x00004e90
        /*0acc*/ 	.word	0x000000ff
        /*0ad0*/ 	.word	0x00000000
        /*0ad4*/ 	.short	0x010a
        /*0ad6*/ 	.byte	0x07
	.zero		1


	//   ....[156]....
        /*0ad8*/ 	.word	0x00004f20
        /*0adc*/ 	.word	0x000000ff
        /*0ae0*/ 	.word	0x00000000
        /*0ae4*/ 	.short	0x010a
        /*0ae6*/ 	.byte	0x07
	.zero		1


	//   ....[157]....
        /*0ae8*/ 	.word	0x00004fc0
        /*0aec*/ 	.word	0x00000000
        /*0af0*/ 	.word	0x00000000
        /*0af4*/ 	.short	0x010a
        /*0af6*/ 	.byte	0xff
	.zero		1


	//   ....[158]....
        /*0af8*/ 	.word	0x00005000
        /*0afc*/ 	.word	0x00000000
        /*0b00*/ 	.word	0x00000000
        /*0b04*/ 	.short	0x010a
        /*0b06*/ 	.byte	0xff
	.zero		1


	//   ....[159]....
        /*0b08*/ 	.word	0x00005070
        /*0b0c*/ 	.word	0x000000ff
        /*0b10*/ 	.word	0x00000000
        /*0b14*/ 	.short	0x0101
        /*0b16*/ 	.byte	0x05
	.zero		1


	//   ....[160]....
        /*0b18*/ 	.word	0x000050b0
        /*0b1c*/ 	.word	0x000000ff
        /*0b20*/ 	.word	0x000002d0
        /*0b24*/ 	.short	0x010a
        /*0b26*/ 	.byte	0x08
	.zero		1


	//   ....[161]....
        /*0b28*/ 	.word	0x00005100
        /*0b2c*/ 	.word	0x000000ff
        /*0b30*/ 	.word	0x00000000
        /*0b34*/ 	.short	0x0101
        /*0b36*/ 	.byte	0x05
	.zero		1


	//   ....[162]....
        /*0b38*/ 	.word	0x00005550
        /*0b3c*/ 	.word	0x00000000
        /*0b40*/ 	.word	0x00000250
        /*0b44*/ 	.short	0x010a
        /*0b46*/ 	.byte	0xff
	.zero		1


	//   ....[163]....
        /*0b48*/ 	.word	0x00005610
        /*0b4c*/ 	.word	0x00000000
        /*0b50*/ 	.word	0x00000000
        /*0b54*/ 	.short	0x0101
        /*0b56*/ 	.byte	0xff
	.zero		1


	//   ....[164]....
        /*0b58*/ 	.word	0x00005930
        /*0b5c*/ 	.word	0x000000ff
        /*0b60*/ 	.word	0x00000248
        /*0b64*/ 	.short	0x010a
        /*0b66*/ 	.byte	0x07
	.zero		1


	//   ....[165]....
        /*0b68*/ 	.word	0x00005b20
        /*0b6c*/ 	.word	0x000000ff
        /*0b70*/ 	.word	0x00000220
        /*0b74*/ 	.short	0x010a
        /*0b76*/ 	.byte	0x07
	.zero		1


	//   ....[166]....
        /*0b78*/ 	.word	0x00005c90
        /*0b7c*/ 	.word	0x000000ff
        /*0b80*/ 	.word	0x00000200
        /*0b84*/ 	.short	0x010b
        /*0b86*/ 	.byte	0x07
	.zero		1


	//   ....[167]....
        /*0b88*/ 	.word	0x00005ca0
        /*0b8c*/ 	.word	0x000000ff
        /*0b90*/ 	.word	0x00000000
        /*0b94*/ 	.short	0x0101
        /*0b96*/ 	.byte	0x08
	.zero		1


	//   ....[168]....
        /*0b98*/ 	.word	0x00005cb0
        /*0b9c*/ 	.word	0x000000ff
        /*0ba0*/ 	.word	0x00000228
        /*0ba4*/ 	.short	0x010a
        /*0ba6*/ 	.byte	0x07
	.zero		1


	//   ....[169]....
        /*0ba8*/ 	.word	0x00005e00
        /*0bac*/ 	.word	0x000000ff
        /*0bb0*/ 	.word	0x00000208
        /*0bb4*/ 	.short	0x010b
        /*0bb6*/ 	.byte	0x07
	.zero		1


	//   ....[170]....
        /*0bb8*/ 	.word	0x00005e10
        /*0bbc*/ 	.word	0x000000ff
        /*0bc0*/ 	.word	0x00000000
        /*0bc4*/ 	.short	0x0101
        /*0bc6*/ 	.byte	0x08
	.zero		1


	//   ....[171]....
        /*0bc8*/ 	.word	0x00005e20
        /*0bcc*/ 	.word	0x000000ff
        /*0bd0*/ 	.word	0x00000230
        /*0bd4*/ 	.short	0x010a
        /*0bd6*/ 	.byte	0x07
	.zero		1


	//   ....[172]....
        /*0bd8*/ 	.word	0x00005fa0
        /*0bdc*/ 	.word	0x000000ff
        /*0be0*/ 	.word	0x00000210
        /*0be4*/ 	.short	0x010b
        /*0be6*/ 	.byte	0x07
	.zero		1


	//   ....[173]....
        /*0be8*/ 	.word	0x00005fe0
        /*0bec*/ 	.word	0x000000ff
        /*0bf0*/ 	.word	0x00000000
        /*0bf4*/ 	.short	0x0101
        /*0bf6*/ 	.byte	0x08
	.zero		1


	//   ....[174]....
        /*0bf8*/ 	.word	0x00006020
        /*0bfc*/ 	.word	0x000000ff
        /*0c00*/ 	.word	0x00000238
        /*0c04*/ 	.short	0x010a
        /*0c06*/ 	.byte	0x07
	.zero		1


	//   ....[175]....
        /*0c08*/ 	.word	0x00006260
        /*0c0c*/ 	.word	0x000000ff
        /*0c10*/ 	.word	0x00000218
        /*0c14*/ 	.short	0x010b
        /*0c16*/ 	.byte	0x07
	.zero		1


	//   ....[176]....
        /*0c18*/ 	.word	0x00006280
        /*0c1c*/ 	.word	0x000000ff
        /*0c20*/ 	.word	0x00000000
        /*0c24*/ 	.short	0x0101
        /*0c26*/ 	.byte	0x0d
	.zero		1


	//   ....[177]....
        /*0c28*/ 	.word	0x000062b0
        /*0c2c*/ 	.word	0x000000ff
        /*0c30*/ 	.word	0x00000220
        /*0c34*/ 	.short	0x010a
        /*0c36*/ 	.byte	0x07
	.zero		1


	//   ....[178]....
        /*0c38*/ 	.word	0x000062d0
        /*0c3c*/ 	.word	0x000000ff
        /*0c40*/ 	.word	0x00000228
        /*0c44*/ 	.short	0x010a
        /*0c46*/ 	.byte	0x07
	.zero		1


	//   ....[179]....
        /*0c48*/ 	.word	0x000062f0
        /*0c4c*/ 	.word	0x000000ff
        /*0c50*/ 	.word	0x00000230
        /*0c54*/ 	.short	0x010a
        /*0c56*/ 	.byte	0x07
	.zero		1


	//   ....[180]....
        /*0c58*/ 	.word	0x00006330
        /*0c5c*/ 	.word	0x00000000
        /*0c60*/ 	.word	0x00000238
        /*0c64*/ 	.short	0x010a
        /*0c66*/ 	.byte	0xff
	.zero		1


	//   ....[181]....
        /*0c68*/ 	.word	0x00006660
        /*0c6c*/ 	.word	0x00000000
        /*0c70*/ 	.word	0x00000250
        /*0c74*/ 	.short	0x010a
        /*0c76*/ 	.byte	0xff
	.zero		1


	//   ....[182]....
        /*0c78*/ 	.word	0x00006770
        /*0c7c*/ 	.word	0x00000000
        /*0c80*/ 	.word	0x00000000
        /*0c84*/ 	.short	0x0101
        /*0c86*/ 	.byte	0xff
	.zero		1


	//   ....[183]....
        /*0c88*/ 	.word	0x000071c0
        /*0c8c*/ 	.word	0x000000ff
        /*0c90*/ 	.word	0x00000200
        /*0c94*/ 	.short	0x010a
        /*0c96*/ 	.byte	0x30
	.zero		1


	//   ....[184]....
        /*0c98*/ 	.word	0x00007200
        /*0c9c*/ 	.word	0x00000070
        /*0ca0*/ 	.word	0x00000270
        /*0ca4*/ 	.short	0x010a
        /*0ca6*/ 	.byte	0xff
	.zero		1


	//   ....[185]....
        /*0ca8*/ 	.word	0x000072f0
        /*0cac*/ 	.word	0x000000ff
        /*0cb0*/ 	.word	0x00000200
        /*0cb4*/ 	.short	0x010a
        /*0cb6*/ 	.byte	0x30
	.zero		1


	//   ....[186]....
        /*0cb8*/ 	.word	0x000073e0
        /*0cbc*/ 	.word	0x00000070
        /*0cc0*/ 	.word	0x00000270
        /*0cc4*/ 	.short	0x010a
        /*0cc6*/ 	.byte	0xff
	.zero		1


	//   ....[187]....
        /*0cc8*/ 	.word	0x00007eb0
        /*0ccc*/ 	.word	0x00000000
        /*0cd0*/ 	.word	0x00000000
        /*0cd4*/ 	.short	0x0101
        /*0cd6*/ 	.byte	0xff
	.zero		1


	//   ....[188]....
        /*0cd8*/ 	.word	0x00007ec0
        /*0cdc*/ 	.word	0x00000002
        /*0ce0*/ 	.word	0x00000200
        /*0ce4*/ 	.short	0x010a
        /*0ce6*/ 	.byte	0xff
	.zero		1


	//   ....[189]....
        /*0ce8*/ 	.word	0x00007fa0
        /*0cec*/ 	.word	0x00000002
        /*0cf0*/ 	.word	0x00000200
        /*0cf4*/ 	.short	0x010a
        /*0cf6*/ 	.byte	0xff
	.zero		1


	//   ....[190]....
        /*0cf8*/ 	.word	0x00008b00
        /*0cfc*/ 	.word	0x0000003f
        /*0d00*/ 	.word	0x00000000
        /*0d04*/ 	.short	0x0101
        /*0d06*/ 	.byte	0xff
	.zero		1


	//   ....[191]....
        /*0d08*/ 	.word	0x00008b20
        /*0d0c*/ 	.word	0x00000000
        /*0d10*/ 	.word	0x00000200
        /*0d14*/ 	.short	0x010a
        /*0d16*/ 	.byte	0xff
	.zero		1


	//   ....[192]....
        /*0d18*/ 	.word	0x00008bf0
        /*0d1c*/ 	.word	0x00000000
        /*0d20*/ 	.word	0x00000200
        /*0d24*/ 	.short	0x010a
        /*0d26*/ 	.byte	0xff
	.zero		1


	//   ....[193]....
        /*0d28*/ 	.word	0x00009750
        /*0d2c*/ 	.word	0x0000003f
        /*0d30*/ 	.word	0x00000000
        /*0d34*/ 	.short	0x0101
        /*0d36*/ 	.byte	0xff
	.zero		1


	//   ....[194]....
        /*0d38*/ 	.word	0x00009770
        /*0d3c*/ 	.word	0x00000000
        /*0d40*/ 	.word	0x00000200
        /*0d44*/ 	.short	0x010a
        /*0d46*/ 	.byte	0xff
	.zero		1


	//   ....[195]....
        /*0d48*/ 	.word	0x00009840
        /*0d4c*/ 	.word	0x00000000
        /*0d50*/ 	.word	0x00000200
        /*0d54*/ 	.short	0x010a
        /*0d56*/ 	.byte	0xff
	.zero		1


	//   ....[196]....
        /*0d58*/ 	.word	0x00009b10
        /*0d5c*/ 	.word	0x00000070
        /*0d60*/ 	.word	0x00000000
        /*0d64*/ 	.short	0x0101
        /*0d66*/ 	.byte	0xff
	.zero		1


	//   ....[197]....
        /*0d68*/ 	.word	0x0000a3f0
        /*0d6c*/ 	.word	0x00000000
        /*0d70*/ 	.word	0x00000000
        /*0d74*/ 	.short	0x0101
        /*0d76*/ 	.byte	0xff
	.zero		1


	//   ....[198]....
        /*0d78*/ 	.word	0x0000a660
        /*0d7c*/ 	.word	0x000000ff
        /*0d80*/ 	.word	0x00000000
        /*0d84*/ 	.short	0x0101
        /*0d86*/ 	.byte	0x04
	.zero		1


	//   ....[199]....
        /*0d88*/ 	.word	0x0000a680
        /*0d8c*/ 	.word	0x00000002
        /*0d90*/ 	.word	0x000002c0
        /*0d94*/ 	.short	0x010a
        /*0d96*/ 	.byte	0xff
	.zero		1


	//   ....[200]....
        /*0d98*/ 	.word	0x0000a6e0
        /*0d9c*/ 	.word	0x00000002
        /*0da0*/ 	.word	0x00000100
        /*0da4*/ 	.short	0x010a
        /*0da6*/ 	.byte	0xff
	.zero		1


	//   ....[201]....
        /*0da8*/ 	.word	0x0000a740
        /*0dac*/ 	.word	0x00000002
        /*0db0*/ 	.word	0x00000100
        /*0db4*/ 	.short	0x010a
        /*0db6*/ 	.byte	0xff
	.zero		1


	//   ....[202]....
        /*0db8*/ 	.word	0x0000a790
        /*0dbc*/ 	.word	0x00000002
        /*0dc0*/ 	.word	0x00000250
        /*0dc4*/ 	.short	0x010a
        /*0dc6*/ 	.byte	0xff
	.zero		1


	//   ....[203]....
        /*0dc8*/ 	.word	0x0000a7f0
        /*0dcc*/ 	.word	0x00000000
        /*0dd0*/ 	.word	0x00000000
        /*0dd4*/ 	.short	0x010a
        /*0dd6*/ 	.byte	0xff
	.zero		1


	//   ....[204]....
        /*0dd8*/ 	.word	0x0000a850
        /*0ddc*/ 	.word	0x00000000
        /*0de0*/ 	.word	0x00000000
        /*0de4*/ 	.short	0x010a
        /*0de6*/ 	.byte	0xff
	.zero		1


	//   ....[205]....
        /*0de8*/ 	.word	0x0000a8b0
        /*0dec*/ 	.word	0x00000000
        /*0df0*/ 	.word	0x00000000
        /*0df4*/ 	.short	0x010a
        /*0df6*/ 	.byte	0xff
	.zero		1


	//   ....[206]....
        /*0df8*/ 	.word	0x0000a910
        /*0dfc*/ 	.word	0x00000000
        /*0e00*/ 	.word	0x00000000
        /*0e04*/ 	.short	0x010a
        /*0e06*/ 	.byte	0xff
	.zero		1


	//   ....[207]....
        /*0e08*/ 	.word	0x0000a970
        /*0e0c*/ 	.word	0x00000000
        /*0e10*/ 	.word	0x00000000
        /*0e14*/ 	.short	0x010a
        /*0e16*/ 	.byte	0xff
	.zero		1


	//   ....[208]....
        /*0e18*/ 	.word	0x0000a9d0
        /*0e1c*/ 	.word	0x00000000
        /*0e20*/ 	.word	0x00000000
        /*0e24*/ 	.short	0x010a
        /*0e26*/ 	.byte	0xff
	.zero		1


	//   ....[209]....
        /*0e28*/ 	.word	0x0000aa30
        /*0e2c*/ 	.word	0x00000000
        /*0e30*/ 	.word	0x00000000
        /*0e34*/ 	.short	0x010a
        /*0e36*/ 	.byte	0xff
	.zero		1


	//   ....[210]....
        /*0e38*/ 	.word	0x0000aa90
        /*0e3c*/ 	.word	0x00000000
        /*0e40*/ 	.word	0x00000000
        /*0e44*/ 	.short	0x010a
        /*0e46*/ 	.byte	0xff
	.zero		1


	//   ....[211]....
        /*0e48*/ 	.word	0x0000aaf0
        /*0e4c*/ 	.word	0x00000000
        /*0e50*/ 	.word	0x00000000
        /*0e54*/ 	.short	0x010a
        /*0e56*/ 	.byte	0xff
	.zero		1


	//   ....[212]....
        /*0e58*/ 	.word	0x0000ab50
        /*0e5c*/ 	.word	0x00000000
        /*0e60*/ 	.word	0x00000000
        /*0e64*/ 	.short	0x010a
        /*0e66*/ 	.byte	0xff
	.zero		1


	//   ....[213]....
        /*0e68*/ 	.word	0x0000abb0
        /*0e6c*/ 	.word	0x00000000
        /*0e70*/ 	.word	0x00000000
        /*0e74*/ 	.short	0x010a
        /*0e76*/ 	.byte	0xff
	.zero		1


	//   ....[214]....
        /*0e78*/ 	.word	0x0000ac10
        /*0e7c*/ 	.word	0x00000000
        /*0e80*/ 	.word	0x00000000
        /*0e84*/ 	.short	0x010a
        /*0e86*/ 	.byte	0xff
	.zero		1


	//   ....[215]....
        /*0e88*/ 	.word	0x0000ac70
        /*0e8c*/ 	.word	0x00000000
        /*0e90*/ 	.word	0x00000000
        /*0e94*/ 	.short	0x010a
        /*0e96*/ 	.byte	0xff
	.zero		1


	//   ....[216]....
        /*0e98*/ 	.word	0x0000acd0
        /*0e9c*/ 	.word	0x00000000
        /*0ea0*/ 	.word	0x00000000
        /*0ea4*/ 	.short	0x010a
        /*0ea6*/ 	.byte	0xff
	.zero		1


	//   ....[217]....
        /*0ea8*/ 	.word	0x0000ad30
        /*0eac*/ 	.word	0x00000000
        /*0eb0*/ 	.word	0x00000000
        /*0eb4*/ 	.short	0x010a
        /*0eb6*/ 	.byte	0xff
	.zero		1


	//   ....[218]....
        /*0eb8*/ 	.word	0x0000ad90
        /*0ebc*/ 	.word	0x00000000
        /*0ec0*/ 	.word	0x00000000
        /*0ec4*/ 	.short	0x010a
        /*0ec6*/ 	.byte	0xff
	.zero		1


	//   ....[219]....
        /*0ec8*/ 	.word	0x0000adf0
        /*0ecc*/ 	.word	0x00000000
        /*0ed0*/ 	.word	0x00000000
        /*0ed4*/ 	.short	0x010a
        /*0ed6*/ 	.byte	0xff
	.zero		1


	//   ....[220]....
        /*0ed8*/ 	.word	0x0000ae50
        /*0edc*/ 	.word	0x00000000
        /*0ee0*/ 	.word	0x00000000
        /*0ee4*/ 	.short	0x010a
        /*0ee6*/ 	.byte	0xff
	.zero		1


	//   ....[221]....
        /*0ee8*/ 	.word	0x0000aeb0
        /*0eec*/ 	.word	0x00000000
        /*0ef0*/ 	.word	0x00000000
        /*0ef4*/ 	.short	0x010a
        /*0ef6*/ 	.byte	0xff
	.zero		1


	//   ....[222]....
        /*0ef8*/ 	.word	0x0000af10
        /*0efc*/ 	.word	0x00000000
        /*0f00*/ 	.word	0x00000000
        /*0f04*/ 	.short	0x010a
        /*0f06*/ 	.byte	0xff
	.zero		1


	//   ....[223]....
        /*0f08*/ 	.word	0x0000af70
        /*0f0c*/ 	.word	0x00000000
        /*0f10*/ 	.word	0x00000000
        /*0f14*/ 	.short	0x010a
        /*0f16*/ 	.byte	0xff
	.zero		1


	//   ....[224]....
        /*0f18*/ 	.word	0x0000afd0
        /*0f1c*/ 	.word	0x00000000
        /*0f20*/ 	.word	0x00000000
        /*0f24*/ 	.short	0x010a
        /*0f26*/ 	.byte	0xff
	.zero		1


	//   ....[225]....
        /*0f28*/ 	.word	0x0000b030
        /*0f2c*/ 	.word	0x00000000
        /*0f30*/ 	.word	0x00000000
        /*0f34*/ 	.short	0x010a
        /*0f36*/ 	.byte	0xff
	.zero		1


	//   ....[226]....
        /*0f38*/ 	.word	0x0000b090
        /*0f3c*/ 	.word	0x00000000
        /*0f40*/ 	.word	0x00000000
        /*0f44*/ 	.short	0x010a
        /*0f46*/ 	.byte	0xff
	.zero		1


	//   ....[227]....
        /*0f48*/ 	.word	0x0000b0f0
        /*0f4c*/ 	.word	0x00000000
        /*0f50*/ 	.word	0x00000000
        /*0f54*/ 	.short	0x010a
        /*0f56*/ 	.byte	0xff
	.zero		1


	//   ....[228]....
        /*0f58*/ 	.word	0x0000b150
        /*0f5c*/ 	.word	0x00000000
        /*0f60*/ 	.word	0x00000000
        /*0f64*/ 	.short	0x010a
        /*0f66*/ 	.byte	0xff
	.zero		1


	//   ....[229]....
        /*0f68*/ 	.word	0x0000b1b0
        /*0f6c*/ 	.word	0x00000000
        /*0f70*/ 	.word	0x00000000
        /*0f74*/ 	.short	0x010a
        /*0f76*/ 	.byte	0xff
	.zero		1


	//   ....[230]....
        /*0f78*/ 	.word	0x0000b210
        /*0f7c*/ 	.word	0x00000000
        /*0f80*/ 	.word	0x00000000
        /*0f84*/ 	.short	0x010a
        /*0f86*/ 	.byte	0xff
	.zero		1


	//   ....[231]....
        /*0f88*/ 	.word	0x0000b270
        /*0f8c*/ 	.word	0x00000000
        /*0f90*/ 	.word	0x00000000
        /*0f94*/ 	.short	0x010a
        /*0f96*/ 	.byte	0xff
	.zero		1


	//   ....[232]....
        /*0f98*/ 	.word	0x0000b2d0
        /*0f9c*/ 	.word	0x00000000
        /*0fa0*/ 	.word	0x00000000
        /*0fa4*/ 	.short	0x010a
        /*0fa6*/ 	.byte	0xff
	.zero		1


	//   ....[233]....
        /*0fa8*/ 	.word	0x0000b330
        /*0fac*/ 	.word	0x00000000
        /*0fb0*/ 	.word	0x00000000
        /*0fb4*/ 	.short	0x010a
        /*0fb6*/ 	.byte	0xff
	.zero		1


	//   ....[234]....
        /*0fb8*/ 	.word	0x0000b380
        /*0fbc*/ 	.word	0x00000000
        /*0fc0*/ 	.word	0x000002b0
        /*0fc4*/ 	.short	0x010a
        /*0fc6*/ 	.byte	0xff
	.zero		1


	//   ....[235]....
        /*0fc8*/ 	.word	0x0000b3e0
        /*0fcc*/ 	.word	0x00000000
        /*0fd0*/ 	.word	0x00000260
        /*0fd4*/ 	.short	0x010a
        /*0fd6*/ 	.byte	0xff
	.zero		1


	//   ....[236]....
        /*0fd8*/ 	.word	0x0000b430
        /*0fdc*/ 	.word	0x00000000
        /*0fe0*/ 	.word	0x00000250
        /*0fe4*/ 	.short	0x010a
        /*0fe6*/ 	.byte	0xff
	.zero		1


	//   ....[237]....
        /*0fe8*/ 	.word	0x0000b490
        /*0fec*/ 	.word	0x00000000
        /*0ff0*/ 	.word	0x00000260
        /*0ff4*/ 	.short	0x010a
        /*0ff6*/ 	.byte	0xff
	.zero		1


	//   ....[238]....
        /*0ff8*/ 	.word	0x0000b4f0
        /*0ffc*/ 	.word	0x00000004
        /*1000*/ 	.word	0x00000008
        /*1004*/ 	.short	0x010a
        /*1006*/ 	.byte	0xff
	.zero		1


	//   ....[239]....
        /*1008*/ 	.word	0x0000b5d0
        /*100c*/ 	.word	0x00000002
        /*1010*/ 	.word	0x00000008
        /*1014*/ 	.short	0x010a
        /*1016*/ 	.byte	0xff
	.zero		1


	//   ....[240]....
        /*1018*/ 	.word	0x0000b620
        /*101c*/ 	.word	0x00000000
        /*1020*/ 	.word	0x00000250
        /*1024*/ 	.short	0x010a
        /*1026*/ 	.byte	0xff
	.zero		1


	//   ....[241]....
        /*1028*/ 	.word	0x0000b680
        /*102c*/ 	.word	0x00000000
        /*1030*/ 	.word	0x00000290
        /*1034*/ 	.short	0x010a
        /*1036*/ 	.byte	0xff
	.zero		1


	//   ....[242]....
        /*1038*/ 	.word	0x0000b6e0
        /*103c*/ 	.word	0x00000000
        /*1040*/ 	.word	0x00000000
        /*1044*/ 	.short	0x010a
        /*1046*/ 	.byte	0xff
	.zero		1


	//   ....[243]....
        /*1048*/ 	.word	0x0000b740
        /*104c*/ 	.word	0x00000000
        /*1050*/ 	.word	0x00000000
        /*1054*/ 	.short	0x010a
        /*1056*/ 	.byte	0xff
	.zero		1


	//   ....[244]....
        /*1058*/ 	.word	0x0000b7a0
        /*105c*/ 	.word	0x00000000
        /*1060*/ 	.word	0x00000000
        /*1064*/ 	.short	0x010a
        /*1066*/ 	.byte	0xff
	.zero		1


	//   ....[245]....
        /*1068*/ 	.word	0x0000b800
        /*106c*/ 	.word	0x00000000
        /*1070*/ 	.word	0x00000000
        /*1074*/ 	.short	0x010a
        /*1076*/ 	.byte	0xff
	.zero		1


	//   ....[246]....
        /*1078*/ 	.word	0x0000b860
        /*107c*/ 	.word	0x00000000
        /*1080*/ 	.word	0x000002d0
        /*1084*/ 	.short	0x010a
        /*1086*/ 	.byte	0xff
	.zero		1


	//   ....[247]....
        /*1088*/ 	.word	0x0000b8b0
        /*108c*/ 	.word	0x00000000
        /*1090*/ 	.word	0x00000250
        /*1094*/ 	.short	0x010a
        /*1096*/ 	.byte	0xff
	.zero		1


	//   ....[248]....
        /*1098*/ 	.word	0x0000b910
        /*109c*/ 	.word	0x00000000
        /*10a0*/ 	.word	0x00000248
        /*10a4*/ 	.short	0x010a
        /*10a6*/ 	.byte	0xff
	.zero		1


	//   ....[249]....
        /*10a8*/ 	.word	0x0000b970
        /*10ac*/ 	.word	0x00000000
        /*10b0*/ 	.word	0x00000220
        /*10b4*/ 	.short	0x010a
        /*10b6*/ 	.byte	0xff
	.zero		1


	//   ....[250]....
        /*10b8*/ 	.word	0x0000b9d0
        /*10bc*/ 	.word	0x00000000
        /*10c0*/ 	.word	0x00000228
        /*10c4*/ 	.short	0x010a
        /*10c6*/ 	.byte	0xff
	.zero		1


	//   ....[251]....
        /*10c8*/ 	.word	0x0000ba30
        /*10cc*/ 	.word	0x00000000
        /*10d0*/ 	.word	0x00000230
        /*10d4*/ 	.short	0x010a
        /*10d6*/ 	.byte	0xff
	.zero		1


	//   ....[252]....
        /*10d8*/ 	.word	0x0000ba90
        /*10dc*/ 	.word	0x00000000
        /*10e0*/ 	.word	0x00000238
        /*10e4*/ 	.short	0x010a
        /*10e6*/ 	.byte	0xff
	.zero		1


	//   ....[253]....
        /*10e8*/ 	.word	0x0000baf0
        /*10ec*/ 	.word	0x00000000
        /*10f0*/ 	.word	0x00000220
        /*10f4*/ 	.short	0x010a
        /*10f6*/ 	.byte	0xff
	.zero		1


	//   ....[254]....
        /*10f8*/ 	.word	0x0000bb50
        /*10fc*/ 	.word	0x00000000
        /*1100*/ 	.word	0x00000228
        /*1104*/ 	.short	0x010a
        /*1106*/ 	.byte	0xff
	.zero		1


	//   ....[255]....
        /*1108*/ 	.word	0x0000bbb0
        /*110c*/ 	.word	0x00000000
        /*1110*/ 	.word	0x00000230
        /*1114*/ 	.short	0x010a
        /*1116*/ 	.byte	0xff
	.zero		1


	//   ....[0]....
        /*1118*/ 	.word	0x0000bc00
        /*111c*/ 	.word	0x00000000
        /*1120*/ 	.word	0x00000250
        /*1124*/ 	.short	0x010a
        /*1126*/ 	.byte	0xff
	.zero		1


	//   ....[1]....
        /*1128*/ 	.word	0x0000bc60
        /*112c*/ 	.word	0x00000002
        /*1130*/ 	.word	0x00000200
        /*1134*/ 	.short	0x010a
        /*1136*/ 	.byte	0xff
	.zero		1


	//   ....[2]....
        /*1138*/ 	.word	0x0000bcb0
        /*113c*/ 	.word	0x00000070
        /*1140*/ 	.word	0x00000270
        /*1144*/ 	.short	0x010a
        /*1146*/ 	.byte	0xff
	.zero		1


	//   ....[3]....
        /*1148*/ 	.word	0x0000bd00
        /*114c*/ 	.word	0x00000002
        /*1150*/ 	.word	0x00000200
        /*1154*/ 	.short	0x010a
        /*1156*/ 	.byte	0xff
	.zero		1


	//   ....[4]....
        /*1158*/ 	.word	0x0000bd50
        /*115c*/ 	.word	0x00000000
        /*1160*/ 	.word	0x00000200
        /*1164*/ 	.short	0x010a
        /*1166*/ 	.byte	0xff
	.zero		1


	//   ....[5]....
        /*1168*/ 	.word	0x0000bda0
        /*116c*/ 	.word	0x00000000
        /*1170*/ 	.word	0x00000200
        /*1174*/ 	.short	0x010a
        /*1176*/ 	.byte	0xff
	.zero		1


	//----- nvinfo : EIATTR_NUM_MBARRIERS
	.align		4
.L_47:
        /*1178*/ 	.byte	0x03, 0x38
        /*117a*/ 	.short	0x005b


	//----- nvinfo : EIATTR_EXIT_INSTR_OFFSETS
	.align		4
        /*117c*/ 	.byte	0x04, 0x1c
        /*117e*/ 	.short	(.L_49 - .L_48)


	//   ....[0]....
.L_48:
        /*1180*/ 	.word	0x00003ba0


	//   ....[1]....
        /*1184*/ 	.word	0x000040a0


	//   ....[2]....
        /*1188*/ 	.word	0x00004100


	//   ....[3]....
        /*118c*/ 	.word	0x00005330


	//   ....[4]....
        /*1190*/ 	.word	0x00006360


	//   ....[5]....
        /*1194*/ 	.word	0x000063a0


	//   ....[6]....
        /*1198*/ 	.word	0x0000a550


	//   ....[7]....
        /*119c*/ 	.word	0x0000a5d0


	//   ....[8]....
        /*11a0*/ 	.word	0x0000a600


	//   ....[9]....
        /*11a4*/ 	.word	0x0000a670


	//----- nvinfo : EIATTR_MAX_THREADS
	.align		4
.L_49:
        /*11a8*/ 	.byte	0x04, 0x05
        /*11aa*/ 	.short	(.L_51 - .L_50)
.L_50:
        /*11ac*/ 	.word	0x00000100
        /*11b0*/ 	.word	0x00000001
        /*11b4*/ 	.word	0x00000001


	//----- nvinfo : EIATTR_CRS_STACK_SIZE
	.align		4
.L_51:
        /*11b8*/ 	.byte	0x04, 0x1e
        /*11ba*/ 	.short	(.L_53 - .L_52)
.L_52:
        /*11bc*/ 	.word	0x00000000


	//----- nvinfo : EIATTR_CBANK_PARAM_SIZE
	.align		4
.L_53:
        /*11c0*/ 	.byte	0x03, 0x19
        /*11c2*/ 	.short	0x0800


	//----- nvinfo : EIATTR_PARAM_CBANK
	.align		4
        /*11c4*/ 	.byte	0x04, 0x0a
        /*11c6*/ 	.short	(.L_55 - .L_54)
	.align		4
.L_54:
        /*11c8*/ 	.word	index@(.nv.constant0._ZN7cutlass13device_kernelINS_4gemm6kernel13GemmUniversalIN4cute5tupleIJiiiiEEENS1_10collective13CollectiveMmaINS1_35MainloopSm100TmaUmmaWarpSpecializedILi32ELi2ELi4ENS5_IJNS4_1CILi2EEENSA_ILi1EEESC_EEEEENS5_IJNSA_ILi256EEENSA_ILi128EEENSA_ILi16EEEEEENS_6half_tENS5_IJlSC_lEEESJ_SK_NS4_8TiledMMAINS4_8MMA_AtomIJNS4_26SM100_MMA_F16BF16_2x1SM_SSISJ_SJ_fLi256ELi128ELNS4_4UMMA5MajorE0ELSP_0ELNSO_7ScaleInE0ELSQ_0EEEEEENS4_6LayoutINS5_IJSC_SC_SC_EEENS5_IJNSA_ILi0EEESV_SV_EEEEENS5_IJNS4_10UnderscoreESY_SY_EEEEENS4_18SM100_TMA_2SM_LOADENS4_14ComposedLayoutINS4_7SwizzleILi1ELi4ELi3EEENS4_18smem_ptr_flag_bitsILi16EEENST_INS5_IJNSA_ILi8EEESH_EEENS5_IJSH_SC_EEEEEEEvNS4_8identityES11_S1B_vS1C_EENS_8epilogue10collective18CollectiveEpilogueINS1E_23Sm100TmaWarpSpecializedILi4ELi2ELi32ELb1ELb0EEEJNS5_IJSG_SG_SH_EEENS5_IJNST_ISG_SC_EENST_INSA_ILi32EEESC_EEEEESJ_SK_SJ_SK_NS1E_6fusion15FusionCallbacksIS1I_NS1O_17LinearCombinationISJ_fSJ_fLNS_15FloatRoundStyleE2EEES1J_S1N_JEEENS4_5SM1004TMEM4LOAD26SM100_TMEM_LOAD_32dp32b32xENS4_13SM90_TMA_LOADENS12_INS13_ILi2ELi4ELi3EEES16_NST_INS5_IJS17_S1L_EEENS5_IJS1L_SC_EEEEEEENS4_39AutoVectorizingCopyWithAssumedAlignmentILi128EEENS4_14SM90_TMA_STOREES23_S25_S25_EEEvvEEEEvNT_6ParamsE)
        /*11cc*/ 	.short	0x0380
        /*11ce*/ 	.short	0x0800


	//----- nvinfo : EIATTR_SW_WAR
	.align		4
.L_55:
        /*11d0*/ 	.byte	0x04, 0x36
        /*11d2*/ 	.short	(.L_57 - .L_56)
.L_56:
        /*11d4*/ 	.word	0x00000008
.L_57:


//--------------------- .nv.callgraph             --------------------------
	.section	.nv.callgraph,"",@"SHT_CUDA_CALLGRAPH"
	.align	4
	.sectionentsize	8
	.align		4
        /*0000*/ 	.word	0x00000000
	.align		4
        /*0004*/ 	.word	0xffffffff
	.align		4
        /*0008*/ 	.word	index@(_ZN7cutlass13device_kernelINS_4gemm6kernel13GemmUniversalIN4cute5tupleIJiiiiEEENS1_10collective13CollectiveMmaINS1_35MainloopSm100TmaUmmaWarpSpecializedILi32ELi2ELi4ENS5_IJNS4_1CILi2EEENSA_ILi1EEESC_EEEEENS5_IJNSA_ILi256EEENSA_ILi128EEENSA_ILi16EEEEEENS_6half_tENS5_IJlSC_lEEESJ_SK_NS4_8TiledMMAINS4_8MMA_AtomIJNS4_26SM100_MMA_F16BF16_2x1SM_SSISJ_SJ_fLi256ELi128ELNS4_4UMMA5MajorE0ELSP_0ELNSO_7ScaleInE0ELSQ_0EEEEEENS4_6LayoutINS5_IJSC_SC_SC_EEENS5_IJNSA_ILi0EEESV_SV_EEEEENS5_IJNS4_10UnderscoreESY_SY_EEEEENS4_18SM100_TMA_2SM_LOADENS4_14ComposedLayoutINS4_7SwizzleILi1ELi4ELi3EEENS4_18smem_ptr_flag_bitsILi16EEENST_INS5_IJNSA_ILi8EEESH_EEENS5_IJSH_SC_EEEEEEEvNS4_8identityES11_S1B_vS1C_EENS_8epilogue10collective18CollectiveEpilogueINS1E_23Sm100TmaWarpSpecializedILi4ELi2ELi32ELb1ELb0EEEJNS5_IJSG_SG_SH_EEENS5_IJNST_ISG_SC_EENST_INSA_ILi32EEESC_EEEEESJ_SK_SJ_SK_NS1E_6fusion15FusionCallbacksIS1I_NS1O_17LinearCombinationISJ_fSJ_fLNS_15FloatRoundStyleE2EEES1J_S1N_JEEENS4_5SM1004TMEM4LOAD26SM100_TMEM_LOAD_32dp32b32xENS4_13SM90_TMA_LOADENS12_INS13_ILi2ELi4ELi3EEES16_NST_INS5_IJS17_S1L_EEENS5_IJS1L_SC_EEEEEEENS4_39AutoVectorizingCopyWithAssumedAlignmentILi128EEENS4_14SM90_TMA_STOREES23_S25_S25_EEEvvEEEEvNT_6ParamsE)
	.align		4
        /*000c*/ 	.word	index@(__assertfail)
	.align		4
        /*0010*/ 	.word	0x00000000
	.align		4
        /*0014*/ 	.word	0xfffffffe
	.align		4
        /*0018*/ 	.word	0x00000000
	.align		4
        /*001c*/ 	.word	0xfffffffd
	.align		4
        /*0020*/ 	.word	0x00000000
	.align		4
        /*0024*/ 	.word	0xfffffffc


//--------------------- .nv.constant4             --------------------------
	.section	.nv.constant4,"a",@progbits
	.align	8
	.align		8
.nv.constant4:
        /*0000*/ 	.dword	__assertfail
	.align		8
        /*0008*/ 	.dword	__unnamed_1
	.align		8
        /*0010*/ 	.dword	__unnamed_2
	.align		8
        /*0018*/ 	.dword	_ZN39_INTERNAL_5927ab95_4_k_cu_8e9ead15_72684cuda3std3__45__cpo5beginE
	.align		8
        /*0020*/ 	.dword	_ZN39_INTERNAL_5927ab95_4_k_cu_8e9ead15_72684cuda3std3__45__cpo3endE
	.align		8
        /*0028*/ 	.dword	_ZN39_INTERNAL_5927ab95_4_k_cu_8e9ead15_72684cuda3std3__45__cpo6cbeginE
	.align		8
        /*0030*/ 	.dword	_ZN39_INTERNAL_5927ab95_4_k_cu_8e9ead15_72684cuda3std3__45__cpo4cendE
	.align		8
        /*0038*/ 	.dword	_ZN39_INTERNAL_5927ab95_4_k_cu_8e9ead15_72684cuda3std3__441_GLOBAL__N__5927ab95_4_k_cu_8e9ead15_72686ignoreE
	.align		8
        /*0040*/ 	.dword	_ZN39_INTERNAL_5927ab95_4_k_cu_8e9ead15_72684cuda3std3__419piecewise_constructE
	.align		8
        /*0048*/ 	.dword	_ZN39_INTERNAL_5927ab95_4_k_cu_8e9ead15_72684cuda3std3__48in_placeE
	.align		8
        /*0050*/ 	.dword	_ZN39_INTERNAL_5927ab95_4_k_cu_8e9ead15_72684cuda3std6ranges3__45__cpo4swapE
	.align		8
        /*0058*/ 	.dword	_ZN39_INTERNAL_5927ab95_4_k_cu_8e9ead15_72684cuda3std6ranges3__45__cpo9iter_moveE
	.align		8
        /*0060*/ 	.dword	_ZN39_INTERNAL_5927ab95_4_k_cu_8e9ead15_72684cute7productE
	.align		8
        /*0068*/ 	.dword	_ZN39_INTERNAL_5927ab95_4_k_cu_8e9ead15_72684cute1_E
	.align		8
        /*0070*/ 	.dword	$str$25
	.align		8
        /*0078*/ 	.dword	$str$26
	.align		8
        /*0080*/ 	.dword	$str$27
	.align		8
        /*0088*/ 	.dword	$str$28


//--------------------- .text._ZN7cutlass13device_kernelINS_4gemm6kernel13GemmUniversalIN4cute5tupleIJiiiiEEENS1_10collective13CollectiveMmaINS1_35MainloopSm100TmaUmmaWarpSpecializedILi32ELi2ELi4ENS5_IJNS4_1CILi2EEENSA_ILi1EEESC_EEEEENS5_IJNSA_ILi256EEENSA_ILi128EEENSA_ILi16EEEEEENS_6half_tENS5_IJlSC_lEEESJ_SK_NS4_8TiledMMAINS4_8MMA_AtomIJNS4_26SM100_MMA_F16BF16_2x1SM_SSISJ_SJ_fLi256ELi128ELNS4_4UMMA5MajorE0ELSP_0ELNSO_7ScaleInE0ELSQ_0EEEEEENS4_6LayoutINS5_IJSC_SC_SC_EEENS5_IJNSA_ILi0EEESV_SV_EEEEENS5_IJNS4_10UnderscoreESY_SY_EEEEENS4_18SM100_TMA_2SM_LOADENS4_14ComposedLayoutINS4_7SwizzleILi1ELi4ELi3EEENS4_18smem_ptr_flag_bitsILi16EEENST_INS5_IJNSA_ILi8EEESH_EEENS5_IJSH_SC_EEEEEEEvNS4_8identityES11_S1B_vS1C_EENS_8epilogue10collective18CollectiveEpilogueINS1E_23Sm100TmaWarpSpecializedILi4ELi2ELi32ELb1ELb0EEEJNS5_IJSG_SG_SH_EEENS5_IJNST_ISG_SC_EENST_INSA_ILi32EEESC_EEEEESJ_SK_SJ_SK_NS1E_6fusion15FusionCallbacksIS1I_NS1O_17LinearCombinationISJ_fSJ_fLNS_15FloatRoundStyleE2EEES1J_S1N_JEEENS4_5SM1004TMEM4LOAD26SM100_TMEM_LOAD_32dp32b32xENS4_13SM90_TMA_LOADENS12_INS13_ILi2ELi4ELi3EEES16_NST_INS5_IJS17_S1L_EEENS5_IJS1L_SC_EEEEEEENS4_39AutoVectorizingCopyWithAssumedAlignmentILi128EEENS4_14SM90_TMA_STOREES23_S25_S25_EEEvvEEEEvNT_6ParamsE --------------------------
	.section	.text._ZN7cutlass13device_kernelINS_4gemm6kernel13GemmUniversalIN4cute5tupleIJiiiiEEENS1_10collective13CollectiveMmaINS1_35MainloopSm100TmaUmmaWarpSpecializedILi32ELi2ELi4ENS5_IJNS4_1CILi2EEENSA_ILi1EEESC_EEEEENS5_IJNSA_ILi256EEENSA_ILi128EEENSA_ILi16EEEEEENS_6half_tENS5_IJlSC_lEEESJ_SK_NS4_8TiledMMAINS4_8MMA_AtomIJNS4_26SM100_MMA_F16BF16_2x1SM_SSISJ_SJ_fLi256ELi128ELNS4_4UMMA5MajorE0ELSP_0ELNSO_7ScaleInE0ELSQ_0EEEEEENS4_6LayoutINS5_IJSC_SC_SC_EEENS5_IJNSA_ILi0EEESV_SV_EEEEENS5_IJNS4_10UnderscoreESY_SY_EEEEENS4_18SM100_TMA_2SM_LOADENS4_14ComposedLayoutINS4_7SwizzleILi1ELi4ELi3EEENS4_18smem_ptr_flag_bitsILi16EEENST_INS5_IJNSA_ILi8EEESH_EEENS5_IJSH_SC_EEEEEEEvNS4_8identityES11_S1B_vS1C_EENS_8epilogue10collective18CollectiveEpilogueINS1E_23Sm100TmaWarpSpecializedILi4ELi2ELi32ELb1ELb0EEEJNS5_IJSG_SG_SH_EEENS5_IJNST_ISG_SC_EENST_INSA_ILi32EEESC_EEEEESJ_SK_SJ_SK_NS1E_6fusion15FusionCallbacksIS1I_NS1O_17LinearCombinationISJ_fSJ_fLNS_15FloatRoundStyleE2EEES1J_S1N_JEEENS4_5SM1004TMEM4LOAD26SM100_TMEM_LOAD_32dp32b32xENS4_13SM90_TMA_LOADENS12_INS13_ILi2ELi4ELi3EEES16_NST_INS5_IJS17_S1L_EEENS5_IJS1L_SC_EEEEEEENS4_39AutoVectorizingCopyWithAssumedAlignmentILi128EEENS4_14SM90_TMA_STOREES23_S25_S25_EEEvvEEEEvNT_6ParamsE,"ax",@progbits
	.align	128
.text._ZN7cutlass13device_kernelINS_4gemm6kernel13GemmUniversalIN4cute5tupleIJiiiiEEENS1_10collective13CollectiveMmaINS1_35MainloopSm100TmaUmmaWarpSpecializedILi32ELi2ELi4ENS5_IJNS4_1CILi2EEENSA_ILi1EEESC_EEEEENS5_IJNSA_ILi256EEENSA_ILi128EEENSA_ILi16EEEEEENS_6half_tENS5_IJlSC_lEEESJ_SK_NS4_8TiledMMAINS4_8MMA_AtomIJNS4_26SM100_MMA_F16BF16_2x1SM_SSISJ_SJ_fLi256ELi128ELNS4_4UMMA5MajorE0ELSP_0ELNSO_7ScaleInE0ELSQ_0EEEEEENS4_6LayoutINS5_IJSC_SC_SC_EEENS5_IJNSA_ILi0EEESV_SV_EEEEENS5_IJNS4_10UnderscoreESY_SY_EEEEENS4_18SM100_TMA_2SM_LOADENS4_14ComposedLayoutINS4_7SwizzleILi1ELi4ELi3EEENS4_18smem_ptr_flag_bitsILi16EEENST_INS5_IJNSA_ILi8EEESH_EEENS5_IJSH_SC_EEEEEEEvNS4_8identityES11_S1B_vS1C_EENS_8epilogue10collective18CollectiveEpilogueINS1E_23Sm100TmaWarpSpecializedILi4ELi2ELi32ELb1ELb0EEEJNS5_IJSG_SG_SH_EEENS5_IJNST_ISG_SC_EENST_INSA_ILi32EEESC_EEEEESJ_SK_SJ_SK_NS1E_6fusion15FusionCallbacksIS1I_NS1O_17LinearCombinationISJ_fSJ_fLNS_15FloatRoundStyleE2EEES1J_S1N_JEEENS4_5SM1004TMEM4LOAD26SM100_TMEM_LOAD_32dp32b32xENS4_13SM90_TMA_LOADENS12_INS13_ILi2ELi4ELi3EEES16_NST_INS5_IJS17_S1L_EEENS5_IJS1L_SC_EEEEEEENS4_39AutoVectorizingCopyWithAssumedAlignmentILi128EEENS4_14SM90_TMA_STOREES23_S25_S25_EEEvvEEEEvNT_6ParamsE:
        .type           _ZN7cutlass13device_kernelINS_4gemm6kernel13GemmUniversalIN4cute5tupleIJiiiiEEENS1_10collective13CollectiveMmaINS1_35MainloopSm100TmaUmmaWarpSpecializedILi32ELi2ELi4ENS5_IJNS4_1CILi2EEENSA_ILi1EEESC_EEEEENS5_IJNSA_ILi256EEENSA_ILi128EEENSA_ILi16EEEEEENS_6half_tENS5_IJlSC_lEEESJ_SK_NS4_8TiledMMAINS4_8MMA_AtomIJNS4_26SM100_MMA_F16BF16_2x1SM_SSISJ_SJ_fLi256ELi128ELNS4_4UMMA5MajorE0ELSP_0ELNSO_7ScaleInE0ELSQ_0EEEEEENS4_6LayoutINS5_IJSC_SC_SC_EEENS5_IJNSA_ILi0EEESV_SV_EEEEENS5_IJNS4_10UnderscoreESY_SY_EEEEENS4_18SM100_TMA_2SM_LOADENS4_14ComposedLayoutINS4_7SwizzleILi1ELi4ELi3EEENS4_18smem_ptr_flag_bitsILi16EEENST_INS5_IJNSA_ILi8EEESH_EEENS5_IJSH_SC_EEEEEEEvNS4_8identityES11_S1B_vS1C_EENS_8epilogue10collective18CollectiveEpilogueINS1E_23Sm100TmaWarpSpecializedILi4ELi2ELi32ELb1ELb0EEEJNS5_IJSG_SG_SH_EEENS5_IJNST_ISG_SC_EENST_INSA_ILi32EEESC_EEEEESJ_SK_SJ_SK_NS1E_6fusion15FusionCallbacksIS1I_NS1O_17LinearCombinationISJ_fSJ_fLNS_15FloatRoundStyleE2EEES1J_S1N_JEEENS4_5SM1004TMEM4LOAD26SM100_TMEM_LOAD_32dp32b32xENS4_13SM90_TMA_LOADENS12_INS13_ILi2ELi4ELi3EEES16_NST_INS5_IJS17_S1L_EEENS5_IJS1L_SC_EEEEEEENS4_39AutoVectorizingCopyWithAssumedAlignmentILi128EEENS4_14SM90_TMA_STOREES23_S25_S25_EEEvvEEEEvNT_6ParamsE,@function
        .size           _ZN7cutlass13device_kernelINS_4gemm6kernel13GemmUniversalIN4cute5tupleIJiiiiEEENS1_10collective13CollectiveMmaINS1_35MainloopSm100TmaUmmaWarpSpecializedILi32ELi2ELi4ENS5_IJNS4_1CILi2EEENSA_ILi1EEESC_EEEEENS5_IJNSA_ILi256EEENSA_ILi128EEENSA_ILi16EEEEEENS_6half_tENS5_IJlSC_lEEESJ_SK_NS4_8TiledMMAINS4_8MMA_AtomIJNS4_26SM100_MMA_F16BF16_2x1SM_SSISJ_SJ_fLi256ELi128ELNS4_4UMMA5MajorE0ELSP_0ELNSO_7ScaleInE0ELSQ_0EEEEEENS4_6LayoutINS5_IJSC_SC_SC_EEENS5_IJNSA_ILi0EEESV_SV_EEEEENS5_IJNS4_10UnderscoreESY_SY_EEEEENS4_18SM100_TMA_2SM_LOADENS4_14ComposedLayoutINS4_7SwizzleILi1ELi4ELi3EEENS4_18smem_ptr_flag_bitsILi16EEENST_INS5_IJNSA_ILi8EEESH_EEENS5_IJSH_SC_EEEEEEEvNS4_8identityES11_S1B_vS1C_EENS_8epilogue10collective18CollectiveEpilogueINS1E_23Sm100TmaWarpSpecializedILi4ELi2ELi32ELb1ELb0EEEJNS5_IJSG_SG_SH_EEENS5_IJNST_ISG_SC_EENST_INSA_ILi32EEESC_EEEEESJ_SK_SJ_SK_NS1E_6fusion15FusionCallbacksIS1I_NS1O_17LinearCombinationISJ_fSJ_fLNS_15FloatRoundStyleE2EEES1J_S1N_JEEENS4_5SM1004TMEM4LOAD26SM100_TMEM_LOAD_32dp32b32xENS4_13SM90_TMA_LOADENS12_INS13_ILi2ELi4ELi3EEES16_NST_INS5_IJS17_S1L_EEENS5_IJS1L_SC_EEEEEEENS4_39AutoVectorizingCopyWithAssumedAlignmentILi128EEENS4_14SM90_TMA_STOREES23_S25_S25_EEEvvEEEEvNT_6ParamsE,(.L_x_282 - _ZN7cutlass13device_kernelINS_4gemm6kernel13GemmUniversalIN4cute5tupleIJiiiiEEENS1_10collective13CollectiveMmaINS1_35MainloopSm100TmaUmmaWarpSpecializedILi32ELi2ELi4ENS5_IJNS4_1CILi2EEENSA_ILi1EEESC_EEEEENS5_IJNSA_ILi256EEENSA_ILi128EEENSA_ILi16EEEEEENS_6half_tENS5_IJlSC_lEEESJ_SK_NS4_8TiledMMAINS4_8MMA_AtomIJNS4_26SM100_MMA_F16BF16_2x1SM_SSISJ_SJ_fLi256ELi128ELNS4_4UMMA5MajorE0ELSP_0ELNSO_7ScaleInE0ELSQ_0EEEEEENS4_6LayoutINS5_IJSC_SC_SC_EEENS5_IJNSA_ILi0EEESV_SV_EEEEENS5_IJNS4_10UnderscoreESY_SY_EEEEENS4_18SM100_TMA_2SM_LOADENS4_14ComposedLayoutINS4_7SwizzleILi1ELi4ELi3EEENS4_18smem_ptr_flag_bitsILi16EEENST_INS5_IJNSA_ILi8EEESH_EEENS5_IJSH_SC_EEEEEEEvNS4_8identityES11_S1B_vS1C_EENS_8epilogue10collective18CollectiveEpilogueINS1E_23Sm100TmaWarpSpecializedILi4ELi2ELi32ELb1ELb0EEEJNS5_IJSG_SG_SH_EEENS5_IJNST_ISG_SC_EENST_INSA_ILi32EEESC_EEEEESJ_SK_SJ_SK_NS1E_6fusion15FusionCallbacksIS1I_NS1O_17LinearCombinationISJ_fSJ_fLNS_15FloatRoundStyleE2EEES1J_S1N_JEEENS4_5SM1004TMEM4LOAD26SM100_TMEM_LOAD_32dp32b32xENS4_13SM90_TMA_LOADENS12_INS13_ILi2ELi4ELi3EEES16_NST_INS5_IJS17_S1L_EEENS5_IJS1L_SC_EEEEEEENS4_39AutoVectorizingCopyWithAssumedAlignmentILi128EEENS4_14SM90_TMA_STOREES23_S25_S25_EEEvvEEEEvNT_6ParamsE)
        .other          _ZN7cutlass13device_kernelINS_4gemm6kernel13GemmUniversalIN4cute5tupleIJiiiiEEENS1_10collective13CollectiveMmaINS1_35MainloopSm100TmaUmmaWarpSpecializedILi32ELi2ELi4ENS5_IJNS4_1CILi2EEENSA_ILi1EEESC_EEEEENS5_IJNSA_ILi256EEENSA_ILi128EEENSA_ILi16EEEEEENS_6half_tENS5_IJlSC_lEEESJ_SK_NS4_8TiledMMAINS4_8MMA_AtomIJNS4_26SM100_MMA_F16BF16_2x1SM_SSISJ_SJ_fLi256ELi128ELNS4_4UMMA5MajorE0ELSP_0ELNSO_7ScaleInE0ELSQ_0EEEEEENS4_6LayoutINS5_IJSC_SC_SC_EEENS5_IJNSA_ILi0EEESV_SV_EEEEENS5_IJNS4_10UnderscoreESY_SY_EEEEENS4_18SM100_TMA_2SM_LOADENS4_14ComposedLayoutINS4_7SwizzleILi1ELi4ELi3EEENS4_18smem_ptr_flag_bitsILi16EEENST_INS5_IJNSA_ILi8EEESH_EEENS5_IJSH_SC_EEEEEEEvNS4_8identityES11_S1B_vS1C_EENS_8epilogue10collective18CollectiveEpilogueINS1E_23Sm100TmaWarpSpecializedILi4ELi2ELi32ELb1ELb0EEEJNS5_IJSG_SG_SH_EEENS5_IJNST_ISG_SC_EENST_INSA_ILi32EEESC_EEEEESJ_SK_SJ_SK_NS1E_6fusion15FusionCallbacksIS1I_NS1O_17LinearCombinationISJ_fSJ_fLNS_15FloatRoundStyleE2EEES1J_S1N_JEEENS4_5SM1004TMEM4LOAD26SM100_TMEM_LOAD_32dp32b32xENS4_13SM90_TMA_LOADENS12_INS13_ILi2ELi4ELi3EEES16_NST_INS5_IJS17_S1L_EEENS5_IJS1L_SC_EEEEEEENS4_39AutoVectorizingCopyWithAssumedAlignmentILi128EEENS4_14SM90_TMA_STOREES23_S25_S25_EEEvvEEEEvNT_6ParamsE,@"STO_CUDA_ENTRY STV_DEFAULT"
_ZN7cutlass13device_kernelINS_4gemm6kernel13GemmUniversalIN4cute5tupleIJiiiiEEENS1_10collective13CollectiveMmaINS1_35MainloopSm100TmaUmmaWarpSpecializedILi32ELi2ELi4ENS5_IJNS4_1CILi2EEENSA_ILi1EEESC_EEEEENS5_IJNSA_ILi256EEENSA_ILi128EEENSA_ILi16EEEEEENS_6half_tENS5_IJlSC_lEEESJ_SK_NS4_8TiledMMAINS4_8MMA_AtomIJNS4_26SM100_MMA_F16BF16_2x1SM_SSISJ_SJ_fLi256ELi128ELNS4_4UMMA5MajorE0ELSP_0ELNSO_7ScaleInE0ELSQ_0EEEEEENS4_6LayoutINS5_IJSC_SC_SC_EEENS5_IJNSA_ILi0EEESV_SV_EEEEENS5_IJNS4_10UnderscoreESY_SY_EEEEENS4_18SM100_TMA_2SM_LOADENS4_14ComposedLayoutINS4_7SwizzleILi1ELi4ELi3EEENS4_18smem_ptr_flag_bitsILi16EEENST_INS5_IJNSA_ILi8EEESH_EEENS5_IJSH_SC_EEEEEEEvNS4_8identityES11_S1B_vS1C_EENS_8epilogue10collective18CollectiveEpilogueINS1E_23Sm100TmaWarpSpecializedILi4ELi2ELi32ELb1ELb0EEEJNS5_IJSG_SG_SH_EEENS5_IJNST_ISG_SC_EENST_INSA_ILi32EEESC_EEEEESJ_SK_SJ_SK_NS1E_6fusion15FusionCallbacksIS1I_NS1O_17LinearCombinationISJ_fSJ_fLNS_15FloatRoundStyleE2EEES1J_S1N_JEEENS4_5SM1004TMEM4LOAD26SM100_TMEM_LOAD_32dp32b32xENS4_13SM90_TMA_LOADENS12_INS13_ILi2ELi4ELi3EEES16_NST_INS5_IJS17_S1L_EEENS5_IJS1L_SC_EEEEEEENS4_39AutoVectorizingCopyWithAssumedAlignmentILi128EEENS4_14SM90_TMA_STOREES23_S25_S25_EEEvvEEEEvNT_6ParamsE:
[----:B------:R-:W1:Y:S01]  /*0000*/  LDC R1, c[0x0][0x37c] ;  /* 0x0000df00ff017b82 */ /* 0x000e620000000800 */
[----:B------:R-:W2:Y:S01]  /*0010*/  S2R R105, SR_TID.X ;  /* 0x0000000000697919 */ /* 0x000ea20000002100 */
[----:B------:R-:W3:Y:S06]  /*0020*/  LDCU.64 UR6, c[0x0][0x890] ;  /* 0x00011200ff0677ac */ /* 0x000eec0008000a00 */
[----:B------:R-:W4:Y:S01]  /*0030*/  S2UR UR37, SR_CgaCtaId ;  /* 0x00000000002579c3 */ /* 0x000f220000008800 */
[----:B------:R-:W-:Y:S02]  /*0040*/  PRMT R92, RZ, 0x7610, R92 ;  /* 0x00007610ff5c7816 */ /* 0x000fe4000000005c */
[----:B------:R-:W-:Y:S01]  /*0050*/  ELECT P1, URZ, PT ;  /* 0x0000000000ff782f */ /* 0x000fe20003820000 */
[----:B------:R-:W1:Y:S01]  /*0060*/  LDCU.64 UR46, c[0x0][0x358] ;  /* 0x00006b00ff2e77ac */ /* 0x000e620008000a00 */
[----:B---3--:R-:W-:-:S04]  /*0070*/  UISETP.NE.U32.AND UP0, UPT, UR6, URZ, UPT ;  /* 0x000000ff0600728c */ /* 0x008fc8000bf05070 */
[----:B------:R-:W-:Y:S02]  /*0080*/  UISETP.NE.AND.EX UP0, UPT, UR7, URZ, UPT, UP0 ;  /* 0x000000ff0700728c */ /* 0x000fe4000bf05300 */
[----:B----4-:R-:W-:Y:S02]  /*0090*/  ULOP3.LUT UR5, UR37, 0x1, URZ, 0xc0, !UPT ;  /* 0x0000000125057892 */ /* 0x010fe4000f8ec0ff */
[----:B------:R-:W-:Y:S01]  /*00a0*/  ULOP3.LUT UR4, UR37, 0x1, URZ, 0x3c, !UPT ;  /* 0x0000000125047892 */ /* 0x000fe2000f8e3cff */
[----:B--2---:R-:W-:-:S05]  /*00b0*/  SHF.R.U32.HI R96, RZ, 0x5, R105 ;  /* 0x00000005ff607819 */ /* 0x004fca0000011669 */
[----:B------:R-:W2:Y:S02]  /*00c0*/  SHFL.IDX PT, R0, R96, RZ, 0x1f ;  /* 0x00001fff60007589 */ /* 0x000ea400000e0000 */
[----:B--2---:R-:W-:Y:S01]  /*00d0*/  R2UR UR10, R0 ;  /* 0x00000000000a72ca */ /* 0x004fe200000e0000 */
[----:B-1----:R-:W-:-:S14]  /*00e0*/  BRA.U UP0, `(.L_x_0) ;  /* 0x00000001002c7547 */ /* 0x002fdc000b800000 */
[----:B------:R-:W1:Y:S02]  /*00f0*/  LDCU.64 UR8, c[0x0][0x888] ;  /* 0x00011100ff0877ac */ /* 0x000e640008000a00 */
[----:B-1----:R-:W-:-:S04]  /*0100*/  UISETP.NE.U32.AND UP0, UPT, UR8, URZ, UPT ;  /* 0x000000ff0800728c */ /* 0x002fc8000bf05070 */
[----:B------:R-:W-:-:S09]  /*0110*/  UISETP.NE.AND.EX UP0, UPT, UR9, URZ, UPT, UP0 ;  /* 0x000000ff0900728c */ /* 0x000fd2000bf05300 */
[----:B------:R-:W-:Y:S05]  /*0120*/  BRA.U !UP0, `(.L_x_1) ;  /* 0x0000000108107547 */ /* 0x000fea000b800000 */
[----:B------:R-:W1:Y:S02]  /*0130*/  LDC.64 R2, c[0x0][0x888] ;  /* 0x00022200ff027b82 */ /* 0x000e640000000a00 */
[----:B-1----:R1:W5:Y:S01]  /*0140*/  LDG.E R49, desc[UR46][R2.64] ;  /* 0x0000002e02317981 */ /* 0x002362000c1e1900 */
[----:B------:R-:W-:Y:S01]  /*0150*/  HFMA2 R92, -RZ, RZ, 0, 5.9604644775390625e-08 ;  /* 0x00000001ff5c7431 */ /* 0x000fe200000001ff */
[----:B------:R-:W-:Y:S05]  /*0160*/  BRA `(.L_x_0) ;  /* 0x00000000000c7947 */ /* 0x000fea0003800000 */
.L_x_1:
[----:B------:R-:W1:Y:S01]  /*0170*/  LDCU UR8, c[0x0][0x880] ;  /* 0x00011000ff0877ac */ /* 0x000e620008000800 */
[----:B------:R-:W-:Y:S01]  /*0180*/  HFMA2 R92, -RZ, RZ, 0, 5.9604644775390625e-08 ;  /* 0x00000001ff5c7431 */ /* 0x000fe200000001ff */
[----:B-1----:R-:W-:-:S07]  /*0190*/  MOV R49, UR8 ;  /* 0x0000000800317c02 */ /* 0x002fce0008000f00 */
.L_x_0:
[----:B------:R-:W2:Y:S02]  /*01a0*/  LDCU.64 UR8, c[0x0][0x8b0] ;  /* 0x00011600ff0877ac */ /* 0x000ea40008000a00 */
[----:B--2---:R-:W-:-:S04]  /*01b0*/  UISETP.NE.U32.AND UP0, UPT, UR8, URZ, UPT ;  /* 0x000000ff0800728c */ /* 0x004fc8000bf05070 */
[----:B------:R-:W-:-:S09]  /*01c0*/  UISETP.NE.AND.EX UP0, UPT, UR9, URZ, UPT, UP0 ;  /* 0x000000ff0900728c */ /* 0x000fd2000bf05300 */
[----:B------:R-:W-:Y:S05]  /*01d0*/  BRA.U UP0, `(.L_x_2) ;  /* 0x0000000100247547 */ /* 0x000fea000b800000 */
[----:B------:R-:W2:Y:S02]  /*01e0*/  LDCU.64 UR8, c[0x0][0x8a8] ;  /* 0x00011500ff0877ac */ /* 0x000ea40008000a00 */
[----:B--2---:R-:W-:-:S04]  /*01f0*/  UISETP.NE.U32.AND UP0, UPT, UR8, URZ, UPT ;  /* 0x000000ff0800728c */ /* 0x004fc8000bf05070 */
[----:B------:R-:W-:-:S09]  /*0200*/  UISETP.NE.AND.EX UP0, UPT, UR9, URZ, UPT, UP0 ;  /* 0x000000ff0900728c */ /* 0x000fd2000bf05300 */
[----:B------:R-:W-:Y:S05]  /*0210*/  BRA.U !UP0, `(.L_x_3) ;  /* 0x00000001080c7547 */ /* 0x000fea000b800000 */
[----:B-1----:R-:W1:Y:S02]  /*0220*/  LDC.64 R2, c[0x0][0x8a8] ;  /* 0x00022a00ff027b82 */ /* 0x002e640000000a00 */
[----:B-1----:R2:W5:Y:S01]  /*0230*/  LDG.E R47, desc[UR46][R2.64] ;  /* 0x0000002e022f7981 */ /* 0x002562000c1e1900 */
[----:B------:R-:W-:Y:S05]  /*0240*/  BRA `(.L_x_2) ;  /* 0x0000000000087947 */ /* 0x000fea0003800000 */
.L_x_3:
[----:B------:R-:W2:Y:S02]  /*0250*/  LDCU UR8, c[0x0][0x8a0] ;  /* 0x00011400ff0877ac */ /* 0x000ea40008000800 */
[----:B--2---:R-:W-:Y:S02]  /*0260*/  MOV R47, UR8 ;  /* 0x00000008002f7c02 */ /* 0x004fe40008000f00 */
.L_x_2:
[----:B------:R-:W-:Y:S01]  /*0270*/  IMAD.U32 R0, RZ, RZ, UR10 ;  /* 0x0000000aff007e24 */ /* 0x000fe2000f8e00ff */
[----:B------:R-:W-:Y:S04]  /*0280*/  BSSY.RECONVERGENT B0, `(.L_x_4) ;  /* 0x000000c000007945 */ /* 0x000fe80003800200 */
[C---:B------:R-:W-:Y:S02]  /*0290*/  ISETP.NE.OR P2, PT, R0.reuse, 0x1, !P1 ;  /* 0x000000010000780c */ /* 0x040fe40004f45670 */
[----:B------:R-:W-:-:S11]  /*02a0*/  ISETP.NE.OR P0, PT, R0, 0x3, !P1 ;  /* 0x000000030000780c */ /* 0x000fd60004f05670 */
[----:B------:R-:W-:Y:S05]  /*02b0*/  @P2 BRA `(.L_x_5) ;  /* 0x0000000000202947 */ /* 0x000fea0003800000 */
[----:B------:R-:W3:Y:S02]  /*02c0*/  LDCU.64 UR8, c[0x0][0x348] ;  /* 0x00006900ff0877ac */ /* 0x000ee40008000a00 */
[----:B---3--:R-:W-:Y:S02]  /*02d0*/  UIADD3 UR12, UP1, UPT, UR8, 0x80, URZ ;  /* 0x00000080080c7890 */ /* 0x008fe4000ff3e0ff */
[----:B------:R-:W-:Y:S02]  /*02e0*/  UIADD3 UR8, UP0, UPT, UR8, 0x180, URZ ;  /* 0x0000018008087890 */ /* 0x000fe4000ff1e0ff */
[----:B------:R-:W-:Y:S02]  /*02f0*/  UIADD3.X UR13, UPT, UPT, URZ, UR9, URZ, UP1, !UPT ;  /* 0x00000009ff0d7290 */ /* 0x000fe40008ffe4ff */
[----:B------:R-:W-:-:S07]  /*0300*/  UIADD3.X UR9, UPT, UPT, URZ, UR9, URZ, UP0, !UPT ;  /* 0x00000009ff097290 */ /* 0x000fce00087fe4ff */
[----:B------:R3:W-:Y:S02]  /*0310*/  UTMACCTL.PF [UR12] ;  /* 0x000000000c0079b9 */ /* 0x0007e40008040000 */
[----:B------:R3:W-:Y:S02]  /*0320*/  UTMACCTL.PF [UR8] ;  /* 0x00000000080079b9 */ /* 0x0007e40008040000 */
[----:B---3--:R-:W-:Y:S01]  /*0330*/  NOP ;  /* 0x0000000000007918 */ /* 0x008fe20000000000 */
.L_x_5:
[----:B------:R-:W-:Y:S05]  /*0340*/  BSYNC.RECONVERGENT B0 ;  /* 0x0000000000007941 */ /* 0x000fea0003800200 */
.L_x_4:
[----:B------:R-:W-:Y:S04]  /*0350*/  BSSY.RECONVERGENT B0, `(.L_x_6) ;  /* 0x000000a000007945 */ /* 0x000fe80003800200 */
        /* <DEDUP_REMOVED lines=9> */
.L_x_7:
[----:B------:R-:W-:Y:S05]  /*03f0*/  BSYNC.RECONVERGENT B0 ;  /* 0x0000000000007941 */ /* 0x000fea0003800200 */
.L_x_6:
[----:B------:R-:W3:Y:S01]  /*0400*/  LDCU.64 UR8, c[0x0][0x888] ;  /* 0x00011100ff0877ac */ /* 0x000ee20008000a00 */
[----:B------:R-:W-:Y:S02]  /*0410*/  UISETP.EQ.U32.AND UP1, UPT, UR6, URZ, UPT ;  /* 0x000000ff0600728c */ /* 0x000fe4000bf22070 */
[----:B------:R-:W-:Y:S02]  /*0420*/  UPLOP3.LUT UP5, UPT, UPT, UPT, UPT, 0x80, 0x8 ;  /* 0x000000000008789c */ /* 0x000fe40003faf070 */
[----:B---3--:R-:W-:-:S04]  /*0430*/  UISETP.NE.U32.AND UP0, UPT, UR8, URZ, UPT ;  /* 0x000000ff0800728c */ /* 0x008fc8000bf05070 */
[----:B------:R-:W-:-:S04]  /*0440*/  UISETP.NE.AND.EX UP0, UPT, UR9, URZ, UPT, UP0 ;  /* 0x000000ff0900728c */ /* 0x000fc8000bf05300 */
[----:B------:R-:W-:-:S04]  /*0450*/  UISETP.EQ.OR.EX UP2, UPT, UR7, URZ, !UP0, UP1 ;  /* 0x000000ff0700728c */ /* 0x000fc8000c742710 */
[----:B------:R-:W-:-:S05]  /*0460*/  UP2UR UR50, UPR, URZ, 0x4 ;  /* 0x00000004ff327883 */ /* 0x000fca0008000000 */
[----:B------:R-:W-:Y:S07]  /*0470*/  BRA.U !UP2, `(.L_x_8) ;  /* 0x000000010a207547 */ /* 0x000fee000b800000 */
[----:B------:R-:W-:Y:S01]  /*0480*/  UISETP.NE.U32.AND UP2, UPT, UR6, URZ, UPT ;  /* 0x000000ff0600728c */ /* 0x000fe2000bf45070 */
[----:B-----5:R-:W-:Y:S01]  /*0490*/  FSETP.NEU.AND P0, PT, R49, RZ, PT ;  /* 0x000000ff3100720b */ /* 0x020fe20003f0d000 */
[----:B------:R-:W-:Y:S02]  /*04a0*/  USEL UR6, URZ, 0xffffffff, UP0 ;  /* 0xffffffffff067887 */ /* 0x000fe40008000000 */
[----:B------:R-:W-:-:S10]  /*04b0*/  UISETP.NE.AND.EX UP2, UPT, UR7, URZ, UPT, UP2 ;  /* 0x000000ff0700728c */ /* 0x000fd4000bf45320 */
[----:B------:R-:W-:Y:S01]  /*04c0*/  VOTEU.ANY UP1, P0 ;  /* 0x0000000000ff7886 */ /* 0x000fe20000020100 */
[----:B------:R-:W-:-:S04]  /*04d0*/  @!UP2 USEL UR6, URZ, 0xffffffff, UP1 ;  /* 0xffffffffff06a887 */ /* 0x000fc80008800000 */
[----:B------:R-:W-:-:S04]  /*04e0*/  ULOP3.LUT UR6, UR6, 0x1, URZ, 0xc0, !UPT ;  /* 0x0000000106067892 */ /* 0x000fc8000f8ec0ff */
[----:B------:R-:W-:-:S11]  /*04f0*/  UISETP.NE.U32.AND UP5, UPT, UR6, 0x1, UPT ;  /* 0x000000010600788c */ /* 0x000fd6000bfa5070 */
.L_x_8:
[----:B------:R-:W3:Y:S01]  /*0500*/  SHFL.IDX PT, R0, R96, RZ, 0x1f ;  /* 0x00001fff60007589 */ /* 0x000ee200000e0000 */
[----:B------:R-:W-:-:S04]  /*0510*/  UISETP.NE.AND UP1, UPT, UR10, 0x2, UPT ;  /* 0x000000020a00788c */ /* 0x000fc8000bf25270 */
[----:B------:R-:W-:Y:S02]  /*0520*/  UISETP.EQ.AND UP2, UPT, UR5, URZ, !UP1 ;  /* 0x000000ff0500728c */ /* 0x000fe4000cf42270 */
[----:B------:R-:W-:-:S04]  /*0530*/  USEL UR6, URZ, 0x1, UP1 ;  /* 0x00000001ff067887 */ /* 0x000fc80008800000 */
[----:B------:R-:W-:Y:S02]  /*0540*/  PLOP3.LUT P5, PT, P1, PT, UP2, 0x80, 0x8 ;  /* 0x000000000008781c */ /* 0x000fe40000faf028 */
[----:B---3--:R-:W-:-:S13]  /*0550*/  ISETP.NE.AND P0, PT, R0, RZ, PT ;  /* 0x000000ff0000720c */ /* 0x008fda0003f05270 */
[----:B------:R-:W-:Y:S05]  /*0560*/  @P0 BRA `(.L_x_9) ;  /* 0x0000000400300947 */ /* 0x000fea0003800000 */
[----:B------:R-:W-:Y:S01]  /*0570*/  ELECT P0, URZ, PT ;  /* 0x0000000000ff782f */ /* 0x000fe20003800000 */
[----:B------:R-:W-:-:S12]  /*0580*/  BSSY.RECONVERGENT B0, `(.L_x_9) ;  /* 0x000004a000007945 */ /* 0x000fd80003800200 */
[----:B------:R-:W-:Y:S05]  /*0590*/  @!P0 BRA `(.L_x_10) ;  /* 0x0000000400208947 */ /* 0x000fea0003800000 */
[----:B------:R-:W-:Y:S01]  /*05a0*/  UMOV UR8, 0x400 ;  /* 0x0000040000087882 */ /* 0x000fe20000000000 */
[----:B------:R-:W-:Y:S01]  /*05b0*/  UMOV UR7, 0x1 ;  /* 0x0000000100077882 */ /* 0x000fe20000000000 */
[----:B------:R-:W-:Y:S02]  /*05c0*/  ULEA UR8, UR37, UR8, 0x18 ;  /* 0x0000000825087291 */ /* 0x000fe4000f8ec0ff */
[----:B------:R-:W-:-:S04]  /*05d0*/  UIADD3 UR12, UPT, UPT, -UR7, 0x100000, URZ ;  /* 0x00100000070c7890 */ /* 0x000fc8000fffe1ff */
[----:B------:R-:W-:Y:S02]  /*05e0*/  USHF.L.U32 UR13, UR12, 0xb, URZ ;  /* 0x0000000b0c0d7899 */ /* 0x000fe400080006ff */
[----:B------:R-:W-:Y:S01]  /*05f0*/  USHF.L.U32 UR12, UR12, 0x1, URZ ;  /* 0x000000010c0c7899 */ /* 0x000fe200080006ff */
[----:B------:R-:W3:Y:S11]  /*0600*/  FENCE.VIEW.ASYNC.S ;  /* 0x00000000000073c6 */ /* 0x000ef60000000000 */
[----:B---3--:R3:W4:Y:S01]  /*0610*/  SYNCS.EXCH.64 URZ, [UR8], UR12 ;  /* 0x0000000c08ff75b2 */ /* 0x0087220008000100 */
[----:B------:R3:W1:Y:S01]  /*0620*/  SYNCS.EXCH.64 URZ, [UR8+0x100], UR12 ;  /* 0x0001000c08ff75b2 */ /* 0x0006620008000100 */
        /* <DEDUP_REMOVED lines=61> */
[----:B------:R3:W1:Y:S02]  /*0a00*/  SYNCS.EXCH.64 URZ, [UR8+0x1f8], UR12 ;  /* 0x0001f80c08ff75b2 */ /* 0x0006640008000100 */
[----:B---34-:R-:W-:Y:S01]  /*0a10*/  NOP ;  /* 0x0000000000007918 */ /* 0x018fe20000000000 */
.L_x_10:
[----:B------:R-:W-:Y:S05]  /*0a20*/  BSYNC.RECONVERGENT B0 ;  /* 0x0000000000007941 */ /* 0x000fea0003800200 */
.L_x_9:
[----:B------:R-:W3:Y:S01]  /*0a30*/  SHFL.IDX PT, R0, R96, RZ, 0x1f ;  /* 0x00001fff60007589 */ /* 0x000ee200000e0000 */
[----:B------:R-:W-:Y:S01]  /*0a40*/  NOP ;  /* 0x0000000000007918 */ /* 0x000fe20000000000 */
[----:B---3--:R-:W-:-:S13]  /*0a50*/  ISETP.NE.AND P0, PT, R0, 0x1, PT ;  /* 0x000000010000780c */ /* 0x008fda0003f05270 */
[----:B------:R-:W-:Y:S05]  /*0a60*/  @P0 BRA `(.L_x_11) ;  /* 0x0000000000540947 */ /* 0x000fea0003800000 */
[----:B------:R-:W-:Y:S01]  /*0a70*/  UMOV UR9, 0x400 ;  /* 0x0000040000097882 */ /* 0x000fe20000000000 */
[----:B------:R-:W-:Y:S01]  /*0a80*/  UMOV UR8, 0x20 ;  /* 0x0000002000087882 */ /* 0x000fe20000000000 */
[----:B------:R-:W-:Y:S01]  /*0a90*/  UMOV UR7, 0x80 ;  /* 0x0000008000077882 */ /* 0x000fe20000000000 */
[----:B------:R-:W-:Y:S02]  /*0aa0*/  ULEA UR9, UR37, UR9, 0x18 ;  /* 0x0000000925097291 */ /* 0x000fe4000f8ec0ff */
[----:B------:R-:W-:-:S04]  /*0ab0*/  UIADD3 UR12, UPT, UPT, -UR8, 0x100000, URZ ;  /* 0x00100000080c7890 */ /* 0x000fc8000fffe1ff */
[----:B------:R-:W-:Y:S02]  /*0ac0*/  USHF.L.U32 UR13, UR12, 0xb, URZ ;  /* 0x0000000b0c0d7899 */ /* 0x000fe400080006ff */
[----:B------:R-:W-:Y:S02]  /*0ad0*/  USHF.L.U32 UR12, UR12, 0x1, URZ ;  /* 0x000000010c0c7899 */ /* 0x000fe400080006ff */
[----:B------:R-:W-:-:S04]  /*0ae0*/  UIADD3 UR14, UPT, UPT, -UR7, 0x100000, URZ ;  /* 0x00100000070e7890 */ /* 0x000fc8000fffe1ff */
[----:B------:R-:W-:Y:S02]  /*0af0*/  USHF.L.U32 UR15, UR14, 0xb, URZ ;  /* 0x0000000b0e0f7899 */ /* 0x000fe400080006ff */
[----:B------:R-:W-:Y:S01]  /*0b00*/  USHF.L.U32 UR14, UR14, 0x1, URZ ;  /* 0x000000010e0e7899 */ /* 0x000fe200080006ff */
[----:B------:R-:W-:Y:S01]  /*0b10*/  ELECT P0, URZ, PT ;  /* 0x0000000000ff782f */ /* 0x000fe20003800000 */
[----:B------:R-:W3:Y:S02]  /*0b20*/  FENCE.VIEW.ASYNC.S ;  /* 0x00000000000073c6 */ /* 0x000ee40000000000 */
[----:B---3--:R3:W4:Y:S08]  /*0b30*/  SYNCS.EXCH.64 URZ, [UR9+0x200], UR12 ;  /* 0x0002000c09ff75b2 */ /* 0x0087300008000100 */
[----:B------:R3:W1:Y:S01]  /*0b40*/  SYNCS.EXCH.64 URZ, [UR9+0x220], UR14 ;  /* 0x0002200e09ff75b2 */ /* 0x0006620008000100 */
[----:B------:R3:W1:Y:S01]  /*0b50*/  SYNCS.EXCH.64 URZ, [UR9+0x208], UR12 ;  /* 0x0002080c09ff75b2 */ /* 0x0006620008000100 */
[----:B------:R3:W1:Y:S01]  /*0b60*/  SYNCS.EXCH.64 URZ, [UR9+0x228], UR14 ;  /* 0x0002280e09ff75b2 */ /* 0x0006620008000100 */
[----:B------:R3:W1:Y:S01]  /*0b70*/  SYNCS.EXCH.64 URZ, [UR9+0x210], UR12 ;  /* 0x0002100c09ff75b2 */ /* 0x0006620008000100 */
[----:B------:R3:W1:Y:S01]  /*0b80*/  SYNCS.EXCH.64 URZ, [UR9+0x230], UR14 ;  /* 0x0002300e09ff75b2 */ /* 0x0006620008000100 */
[----:B------:R3:W1:Y:S01]  /*0b90*/  SYNCS.EXCH.64 URZ, [UR9+0x218], UR12 ;  /* 0x0002180c09ff75b2 */ /* 0x0006620008000100 */
[----:B------:R3:W1:Y:S01]  /*0ba0*/  SYNCS.EXCH.64 URZ, [UR9+0x238], UR14 ;  /* 0x0002380e09ff75b2 */ /* 0x0006620008000100 */
[----:B------:R-:W-:Y:S01]  /*0bb0*/  NOP ;  /* 0x0000000000007918 */ /* 0x000fe20000000000 */
.L_x_11:
[----:B------:R-:W2:Y:S01]  /*0bc0*/  SHFL.IDX PT, R0, R96, RZ, 0x1f ;  /* 0x00001fff60007589 */ /* 0x000ea200000e0000 */
[----:B------:R-:W-:Y:S01]  /*0bd0*/  NOP ;  /* 0x0000000000007918 */ /* 0x000fe20000000000 */
[----:B--2---:R-:W-:-:S13]  /*0be0*/  ISETP.NE.AND P0, PT, R0, 0x3, PT ;  /* 0x000000030000780c */ /* 0x004fda0003f05270 */
[----:B------:R-:W-:Y:S05]  /*0bf0*/  @P0 BRA `(.L_x_12) ;  /* 0x00000000002c0947 */ /* 0x000fea0003800000 */
[----:B------:R-:W-:Y:S01]  /*0c00*/  UMOV UR8, 0x400 ;  /* 0x0000040000087882 */ /* 0x000fe20000000000 */
[----:B------:R-:W-:Y:S01]  /*0c10*/  UMOV UR7, 0x20 ;  /* 0x0000002000077882 */ /* 0x000fe20000000000 */
[----:B------:R-:W-:Y:S02]  /*0c20*/  ULEA UR8, UR37, UR8, 0x18 ;  /* 0x0000000825087291 */ /* 0x000fe4000f8ec0ff */
[----:B---3--:R-:W-:-:S04]  /*0c30*/  UIADD3 UR12, UPT, UPT, -UR7, 0x100000, URZ ;  /* 0x00100000070c7890 */ /* 0x008fc8000fffe1ff */
[----:B------:R-:W-:Y:S02]  /*0c40*/  USHF.L.U32 UR13, UR12, 0xb, URZ ;  /* 0x0000000b0c0d7899 */ /* 0x000fe400080006ff */
[----:B------:R-:W-:Y:S01]  /*0c50*/  USHF.L.U32 UR12, UR12, 0x1, URZ ;  /* 0x000000010c0c7899 */ /* 0x000fe200080006ff */
[----:B------:R-:W-:Y:S01]  /*0c60*/  ELECT P0, URZ, PT ;  /* 0x0000000000ff782f */ /* 0x000fe20003800000 */
[----:B------:R-:W2:Y:S10]  /*0c70*/  FENCE.VIEW.ASYNC.S ;  /* 0x00000000000073c6 */ /* 0x000eb40000000000 */
[----:B--2---:R2:W3:Y:S01]  /*0c80*/  SYNCS.EXCH.64 URZ, [UR8+0x240], UR12 ;  /* 0x0002400c08ff75b2 */ /* 0x0044e20008000100 */
[----:B------:R2:W1:Y:S01]  /*0c90*/  SYNCS.EXCH.64 URZ, [UR8+0x248], UR12 ;  /* 0x0002480c08ff75b2 */ /* 0x0004620008000100 */
[----:B------:R-:W-:Y:S01]  /*0ca0*/  NOP ;  /* 0x0000000000007918 */ /* 0x000fe20000000000 */
.L_x_12:
[----:B------:R-:W4:Y:S01]  /*0cb0*/  SHFL.IDX PT, R0, R96, RZ, 0x1f ;  /* 0x00001fff60007589 */ /* 0x000f2200000e0000 */
[----:B------:R-:W-:Y:S01]  /*0cc0*/  NOP ;  /* 0x0000000000007918 */ /* 0x000fe20000000000 */
[----:B----4-:R-:W-:-:S13]  /*0cd0*/  ISETP.NE.AND P0, PT, R0, 0x4, PT ;  /* 0x000000040000780c */ /* 0x010fda0003f05270 */
[----:B------:R-:W-:Y:S05]  /*0ce0*/  @P0 BRA `(.L_x_13) ;  /* 0x0000000000480947 */ /* 0x000fea0003800000 */
[----:B---3--:R-:W-:Y:S01]  /*0cf0*/  UMOV UR9, 0x1e0 ;  /* 0x000001e000097882 */ /* 0x008fe20000000000 */
[----:B--2---:R-:W-:Y:S01]  /*0d00*/  UMOV UR8, 0x400 ;  /* 0x0000040000087882 */ /* 0x004fe20000000000 */
[----:B------:R-:W-:Y:S01]  /*0d10*/  USEL UR9, UR9, 0x1a0, UP5 ;  /* 0x000001a009097887 */ /* 0x000fe2000a800000 */
        /* <DEDUP_REMOVED lines=9> */
[----:B------:R-:W2:Y:S02]  /*0db0*/  FENCE.VIEW.ASYNC.S ;  /* 0x00000000000073c6 */ /* 0x000ea40000000000 */
[----:B--2---:R4:W2:Y:S08]  /*0dc0*/  SYNCS.EXCH.64 URZ, [UR8+0x250], UR12 ;  /* 0x0002500c08ff75b2 */ /* 0x0048b00008000100 */
[----:B------:R4:W3:Y:S01]  /*0dd0*/  SYNCS.EXCH.64 URZ, [UR8+0x260], UR14 ;  /* 0x0002600e08ff75b2 */ /* 0x0008e20008000100 */
[----:B------:R4:W1:Y:S01]  /*0de0*/  SYNCS.EXCH.64 URZ, [UR8+0x258], UR12 ;  /* 0x0002580c08ff75b2 */ /* 0x0008620008000100 */
[----:B------:R4:W1:Y:S02]  /*0df0*/  SYNCS.EXCH.64 URZ, [UR8+0x268], UR14 ;  /* 0x0002680e08ff75b2 */ /* 0x0008640008000100 */
[----:B----4-:R-:W-:Y:S01]  /*0e00*/  NOP ;  /* 0x0000000000007918 */ /* 0x010fe20000000000 */
.L_x_13:
[----:B------:R-:W4:Y:S01]  /*0e10*/  SHFL.IDX PT, R0, R96, RZ, 0x1f ;  /* 0x00001fff60007589 */ /* 0x000f2200000e0000 */
[----:B------:R-:W-:Y:S01]  /*0e20*/  NOP ;  /* 0x0000000000007918 */ /* 0x000fe20000000000 */
[----:B----4-:R-:W-:-:S13]  /*0e30*/  ISETP.NE.AND P0, PT, R0, 0x5, PT ;  /* 0x000000050000780c */ /* 0x010fda0003f05270 */
[----:B------:R-:W-:Y:S05]  /*0e40*/  @P0 BRA `(.L_x_14) ;  /* 0x0000000000540947 */ /* 0x000fea0003800000 */
[----:B---3--:R-:W-:Y:S01]  /*0e50*/  UMOV UR9, 0x400 ;  /* 0x0000040000097882 */ /* 0x008fe20000000000 */
[----:B--2---:R-:W-:Y:S01]  /*0e60*/  UMOV UR8, 0x1 ;  /* 0x0000000100087882 */ /* 0x004fe20000000000 */
        /* <DEDUP_REMOVED lines=13> */
[----:B------:R4:W1:Y:S01]  /*0f40*/  SYNCS.EXCH.64 URZ, [UR9+0x298], UR14 ;  /* 0x0002980e09ff75b2 */ /* 0x0008620008000100 */
[----:B------:R4:W1:Y:S01]  /*0f50*/  SYNCS.EXCH.64 URZ, [UR9+0x280], UR12 ;  /* 0x0002800c09ff75b2 */ /* 0x0008620008000100 */
[----:B------:R4:W1:Y:S01]  /*0f60*/  SYNCS.EXCH.64 URZ, [UR9+0x2a0], UR14 ;  /* 0x0002a00e09ff75b2 */ /* 0x0008620008000100 */
[----:B------:R4:W1:Y:S01]  /*0f70*/  SYNCS.EXCH.64 URZ, [UR9+0x288], UR12 ;  /* 0x0002880c09ff75b2 */ /* 0x0008620008000100 */
[----:B------:R4:W1:Y:S02]  /*0f80*/  SYNCS.EXCH.64 URZ, [UR9+0x2a8], UR14 ;  /* 0x0002a80e09ff75b2 */ /* 0x0008640008000100 */
[----:B----4-:R-:W-:Y:S01]  /*0f90*/  NOP ;  /* 0x0000000000007918 */ /* 0x010fe20000000000 */
.L_x_14:
[----:B------:R-:W4:Y:S01]  /*0fa0*/  SHFL.IDX PT, R0, R96, RZ, 0x1f ;  /* 0x00001fff60007589 */ /* 0x000f2200000e0000 */
[----:B------:R-:W-:Y:S01]  /*0fb0*/  ISETP.NE.OR P1, PT, RZ, UR10, !P1 ;  /* 0x0000000aff007c0c */ /* 0x000fe2000cf25670 */
[----:B------:R-:W-:Y:S01]  /*0fc0*/  NOP ;  /* 0x0000000000007918 */ /* 0x000fe20000000000 */
[----:B----4-:R-:W-:-:S13]  /*0fd0*/  ISETP.NE.AND P0, PT, R0, 0x3, PT ;  /* 0x000000030000780c */ /* 0x010fda0003f05270 */
[----:B------:R-:W-:Y:S05]  /*0fe0*/  @P0 BRA `(.L_x_15) ;  /* 0x0000000000340947 */ /* 0x000fea0003800000 */
[----:B--2---:R-:W-:Y:S01]  /*0ff0*/  UMOV UR8, 0x400 ;  /* 0x0000040000087882 */ /* 0x004fe20000000000 */
[----:B------:R-:W-:Y:S01]  /*1000*/  UMOV UR7, 0x20 ;  /* 0x0000002000077882 */ /* 0x000fe20000000000 */
[----:B------:R-:W-:Y:S02]  /*1010*/  ULEA UR8, UR37, UR8, 0x18 ;  /* 0x0000000825087291 */ /* 0x000fe4000f8ec0ff */
[----:B---3--:R-:W-:-:S04]  /*1020*/  UIADD3 UR12, UPT, UPT, -UR7, 0x100000, URZ ;  /* 0x00100000070c7890 */ /* 0x008fc8000fffe1ff */
[----:B------:R-:W-:Y:S02]  /*1030*/  USHF.L.U32 UR13, UR12, 0xb, URZ ;  /* 0x0000000b0c0d7899 */ /* 0x000fe400080006ff */
[----:B------:R-:W-:Y:S01]  /*1040*/  USHF.L.U32 UR12, UR12, 0x1, URZ ;  /* 0x000000010c0c7899 */ /* 0x000fe200080006ff */
[----:B------:R-:W-:Y:S01]  /*1050*/  ELECT P0, URZ, PT ;  /* 0x0000000000ff782f */ /* 0x000fe20003800000 */
[----:B------:R-:W2:Y:S10]  /*1060*/  FENCE.VIEW.ASYNC.S ;  /* 0x00000000000073c6 */ /* 0x000eb40000000000 */
[----:B--2---:R4:W2:Y:S01]  /*1070*/  SYNCS.EXCH.64 URZ, [UR8+0x2b0], UR12 ;  /* 0x0002b00c08ff75b2 */ /* 0x0048a20008000100 */
[----:B------:R4:W3:Y:S01]  /*1080*/  SYNCS.EXCH.64 URZ, [UR8+0x2c0], UR12 ;  /* 0x0002c00c08ff75b2 */ /* 0x0008e20008000100 */
[----:B------:R4:W1:Y:S01]  /*1090*/  SYNCS.EXCH.64 URZ, [UR8+0x2b8], UR12 ;  /* 0x0002b80c08ff75b2 */ /* 0x0008620008000100 */
[----:B------:R4:W1:Y:S02]  /*10a0*/  SYNCS.EXCH.64 URZ, [UR8+0x2c8], UR12 ;  /* 0x0002c80c08ff75b2 */ /* 0x0008640008000100 */
[----:B----4-:R-:W-:Y:S01]  /*10b0*/  NOP ;  /* 0x0000000000007918 */ /* 0x010fe20000000000 */
.L_x_15:
[----:B------:R-:W-:Y:S01]  /*10c0*/  VOTEU.ALL UP1, P1 ;  /* 0x0000000000ff7886 */ /* 0x000fe20000820000 */
[----:B--2---:R-:W2:Y:S01]  /*10d0*/  LDCU UR8, c[0x0][0x36c] ;  /* 0x00006d80ff0877ac */ /* 0x004ea20008000800 */
[----:B------:R-:W-:Y:S01]  /*10e0*/  NOP ;  /* 0x0000000000007918 */ /* 0x000fe20000000000 */
[----:B------:R-:W-:Y:S01]  /*10f0*/  LOP3.LUT R10, R105, 0x1f, RZ, 0xc0, !PT ;  /* 0x0000001f690a7812 */ /* 0x000fe200078ec0ff */
[----:B---3--:R-:W-:Y:S01]  /*1100*/  UMOV UR12, 0x20 ;  /* 0x00000020000c7882 */ /* 0x008fe20000000000 */
[----:B------:R-:W-:Y:S01]  /*1110*/  @!UP1 UMOV UR7, 0x400 ;  /* 0x0000040000079882 */ /* 0x000fe20000000000 */
[----:B------:R-:W-:-:S04]  /*1120*/  @!UP1 UIADD3 UR12, UPT, UPT, -UR12, 0x100000, URZ ;  /* 0x001000000c0c9890 */ /* 0x000fc8000fffe1ff */
[----:B------:R-:W-:Y:S02]  /*1130*/  @!UP1 USHF.L.U32 UR13, UR12, 0xb, URZ ;  /* 0x0000000b0c0d9899 */ /* 0x000fe400080006ff */
[----:B------:R-:W-:Y:S02]  /*1140*/  @!UP1 USHF.L.U32 UR12, UR12, 0x1, URZ ;  /* 0x000000010c0c9899 */ /* 0x000fe400080006ff */
[----:B------:R-:W-:Y:S01]  /*1150*/  @!UP1 ULEA UR7, UR37, UR7, 0x18 ;  /* 0x0000000725079291 */ /* 0x000fe2000f8ec0ff */
[----:B------:R-:W-:Y:S01]  /*1160*/  VOTEU.ALL UP1, P1 ;  /* 0x0000000000ff7886 */ /* 0x000fe20000820000 */
[----:B------:R-:W-:Y:S01]  /*1170*/  UISETP.NE.AND UP4, UPT, UR10, URZ, UPT ;  /* 0x000000ff0a00728c */ /* 0x000fe2000bf85270 */
[----:B------:R-:W3:Y:S09]  /*1180*/  FENCE.VIEW.ASYNC.S ;  /* 0x00000000000073c6 */ /* 0x000ef20000000000 */
[----:B---3--:R3:W4:Y:S01]  /*1190*/  @!UP1 SYNCS.EXCH.64 URZ, [UR7+0x2d0], UR12 ;  /* 0x0002d00c07ff95b2 */ /* 0x0087220008000100 */
[----:B--2---:R-:W-:-:S09]  /*11a0*/  UISETP.EQ.U32.AND UP1, UPT, UR8, 0x1, UPT ;  /* 0x000000010800788c */ /* 0x004fd2000bf22070 */
[----:B------:R-:W-:Y:S05]  /*11b0*/  BRA.U !UP1, `(.L_x_16) ;  /* 0x0000000109087547 */ /* 0x000fea000b800000 */
[----:B-1--4-:R-:W-:Y:S01]  /*11c0*/  UCGABAR_ARV ;  /* 0x00000000000079c7 */ /* 0x012fe20008000000 */
[----:B------:R-:W-:Y:S05]  /*11d0*/  BRA `(.L_x_17) ;  /* 0x0000000000047947 */ /* 0x000fea0003800000 */
.L_x_16:
[----:B-1--4-:R-:W-:Y:S01]  /*11e0*/  NOP ;  /* 0x0000000000007918 */ /* 0x012fe20000000000 */
.L_x_17:
[----:B------:R-:W1:Y:S01]  /*11f0*/  S2R R15, SR_CTAID.Y ;  /* 0x00000000000f7919 */ /* 0x000e620000002600 */
[----:B------:R-:W-:-:S05]  /*1200*/  CS2R.32 R91, SR_CgaSize ;  /* 0x00000000005b7805 */ /* 0x000fca0000008a00 */
[----:B------:R-:W-:-:S05]  /*1210*/  IMAD R91, R91, -0xa0, RZ ;  /* 0xffffff605b5b7824 */ /* 0x000fca00078e02ff */
[----:B---3--:R-:W-:-:S14]  /*1220*/  R2UR UR7, R91 ;  /* 0x000000005b0772ca */ /* 0x008fdc00000e0000 */
[----:B------:R-:W2:Y:S01]  /*1230*/  LDCU UR7, c[0x0][UR7+0x2b4] ;  /* 0x00005680070777ac */ /* 0x000ea20008000800 */
[----:B------:R-:W-:-:S05]  /*1240*/  CS2R.32 R0, SR_CgaSize ;  /* 0x0000000000007805 */ /* 0x000fca0000008a00 */
[----:B------:R-:W-:-:S06]  /*1250*/  IMAD R0, R0, -0xa0, RZ ;  /* 0xffffff6000007824 */ /* 0x000fcc00078e02ff */
[----:B------:R-:W3:Y:S01]  /*1260*/  LDC R0, c[0x0][R0+0x2a4] ;  /* 0x0000a90000007b82 */ /* 0x000ee20000000800 */
[----:B------:R-:W-:Y:S01]  /*1270*/  PRMT R8, RZ, 0x7610, R8 ;  /* 0x00007610ff087816 */ /* 0x000fe20000000008 */
[----:B------:R-:W4:Y:S01]  /*1280*/  S2R R9, SR_CTAID.X ;  /* 0x0000000000097919 */ /* 0x000f220000002500 */
[----:B------:R-:W-:-:S05]  /*1290*/  CS2R.32 R91, SR_CgaSize ;  /* 0x00000000005b7805 */ /* 0x000fca0000008a00 */
[----:B------:R-:W-:-:S05]  /*12a0*/  IMAD R91, R91, -0xa0, RZ ;  /* 0xffffff605b5b7824 */ /* 0x000fca00078e02ff */
[----:B------:R-:W-:-:S14]  /*12b0*/  R2UR UR8, R91 ;  /* 0x000000005b0872ca */ /* 0x000fdc00000e0000 */
[----:B------:R-:W3:Y:S01]  /*12c0*/  LDCU UR8, c[0x0][UR8+0x2b0] ;  /* 0x00005600080877ac */ /* 0x000ee20008000800 */
[----:B------:R-:W-:Y:S01]  /*12d0*/  UISETP.NE.AND UP2, UPT, UR10, 0x2, UPT ;  /* 0x000000020a00788c */ /* 0x000fe2000bf45270 */
[----:B------:R-:W2:Y:S01]  /*12e0*/  LDC R11, c[0x0][0xb24] ;  /* 0x0002c900ff0b7b82 */ /* 0x000ea20000000800 */
[----:B------:R-:W-:-:S05]  /*12f0*/  CS2R.32 R2, SR_CgaSize ;  /* 0x0000000000027805 */ /* 0x000fca0000008a00 */
[----:B------:R-:W-:-:S06]  /*1300*/  IMAD R2, R2, -0xa0, RZ ;  /* 0xffffff6002027824 */ /* 0x000fcc00078e02ff */
[----:B------:R-:W3:Y:S08]  /*1310*/  LDC R2, c[0x0][R2+0x2a0] ;  /* 0x0000a80002027b82 */ /* 0x000ef00000000800 */
[----:B------:R-:W3:Y:S01]  /*1320*/  LDC R40, c[0x0][0xb24] ;  /* 0x0002c900ff287b82 */ /* 0x000ee20000000800 */
[----:B-1----:R-:W-:-:S07]  /*1330*/  I2FP.F32.U32 R90, R15 ;  /* 0x0000000f005a7245 */ /* 0x002fce0000201000 */
[----:B------:R-:W1:Y:S01]  /*1340*/  S2UR UR36, SR_CTAID.Z ;  /* 0x00000000002479c3 */ /* 0x000e620000002700 */
[----:B--2---:R-:W-:Y:S01]  /*1350*/  ISETP.GE.AND P0, PT, R11, 0x1, PT ;  /* 0x000000010b00780c */ /* 0x004fe20003f06270 */
[----:B----4-:R-:W-:Y:S01]  /*1360*/  IMAD.MOV.U32 R14, RZ, RZ, R9 ;  /* 0x000000ffff0e7224 */ /* 0x010fe200078e0009 */
[----:B------:R-:W-:Y:S01]  /*1370*/  I2FP.F32.U32 R91, R9 ;  /* 0x00000009005b7245 */ /* 0x000fe20000201000 */
[----:B------:R-:W-:Y:S01]  /*1380*/  FMUL R90, R90, UR7 ;  /* 0x000000075a5a7c20 */ /* 0x000fe20008400000 */
[----:B------:R-:W2:Y:S03]  /*1390*/  LDCU UR7, c[0x0][0xb30] ;  /* 0x00016600ff0777ac */ /* 0x000ea60008000800 */
[----:B---3--:R-:W-:Y:S02]  /*13a0*/  FMUL R91, R91, UR8 ;  /* 0x000000085b5b7c20 */ /* 0x008fe40008400000 */
[----:B------:R-:W3:Y:S08]  /*13b0*/  F2I.U32.TRUNC.NTZ R90, R90 ;  /* 0x0000005a005a7305 */ /* 0x000ef0000020f000 */
[----:B------:R-:W4:Y:S01]  /*13c0*/  F2I.U32.TRUNC.NTZ R91, R91 ;  /* 0x0000005b005b7305 */ /* 0x000f22000020f000 */
[----:B--2---:R-:W-:Y:S01]  /*13d0*/  UISETP.NE.AND UP3, UPT, UR7, 0x1, UPT ;  /* 0x000000010700788c */ /* 0x004fe2000bf65270 */
[----:B---3--:R-:W-:-:S05]  /*13e0*/  IADD3 R90, PT, PT, -R90, RZ, RZ ;  /* 0x000000ff5a5a7210 */ /* 0x008fca0007ffe1ff */
[----:B------:R-:W-:Y:S01]  /*13f0*/  IMAD R90, R0, R90, R15 ;  /* 0x0000005a005a7224 */ /* 0x000fe200078e020f */
[----:B------:R-:W-:Y:S01]  /*1400*/  PRMT R0, RZ, 0x7610, R0 ;  /* 0x00007610ff007816 */ /* 0x000fe20000000000 */
[----:B----4-:R-:W-:-:S04]  /*1410*/  IMAD.MOV R91, RZ, RZ, -R91 ;  /* 0x000000ffff5b7224 */ /* 0x010fc800078e0a5b */
[----:B------:R-:W-:Y:S01]  /*1420*/  IMAD R91, R2, R91, R9 ;  /* 0x0000005b025b7224 */ /* 0x000fe200078e0209 */
[----:B-1----:R-:W-:Y:S06]  /*1430*/  BRA.U UP4, `(.L_x_18) ;  /* 0x0000000104247547 */ /* 0x002fec000b800000 */
[----:B------:R-:W-:Y:S01]  /*1440*/  ISETP.NE.AND P1, PT, R90, RZ, PT ;  /* 0x000000ff5a00720c */ /* 0x000fe20003f25270 */
[----:B------:R-:W-:Y:S01]  /*1450*/  IMAD.MOV.U32 R0, RZ, RZ, 0x3 ;  /* 0x00000003ff007424 */ /* 0x000fe200078e00ff */
[C---:B------:R-:W-:Y:S02]  /*1460*/  LOP3.LUT R2, R91.reuse, 0xfffffffe, RZ, 0xc0, !PT ;  /* 0xfffffffe5b027812 */ /* 0x040fe400078ec0ff */
[----:B------:R-:W-:Y:S02]  /*1470*/  ISETP.LT.U32.OR P1, PT, R91, 0x2, !P1 ;  /* 0x000000025b00780c */ /* 0x000fe40004f21470 */
[----:B------:R-:W-:Y:S02]  /*1480*/  SHF.L.U32 R0, R0, R2, RZ ;  /* 0x0000000200007219 */ /* 0x000fe400000006ff */
[----:B------:R-:W-:Y:S02]  /*1490*/  SEL R4, RZ, 0x1, !P1 ;  /* 0x00000001ff047807 */ /* 0x000fe40004800000 */
[----:B------:R-:W-:-:S05]  /*14a0*/  SEL R3, RZ, 0x2, !P1 ;  /* 0x00000002ff037807 */ /* 0x000fca0004800000 */
[----:B------:R-:W-:-:S05]  /*14b0*/  IMAD.IADD R3, R4, 0x1, R3 ;  /* 0x0000000104037824 */ /* 0x000fca00078e0203 */
[----:B------:R-:W-:Y:S02]  /*14c0*/  PRMT R8, R3, 0x7610, R8 ;  /* 0x0000761003087816 */ /* 0x000fe40000000008 */
.L_x_18:
[----:B------:R-:W-:Y:S05]  /*14d0*/  @!P0 BRA `(.L_x_19) ;  /* 0x0000000000b88947 */ /* 0x000fea0003800000 */
[----:B------:R-:W1:Y:S01]  /*14e0*/  LDC.64 R4, c[0x0][0xb18] ;  /* 0x0002c600ff047b82 */ /* 0x000e620000000a00 */
[----:B------:R-:W-:-:S07]  /*14f0*/  ISETP.NE.AND P0, PT, R11, 0x1, PT ;  /* 0x000000010b00780c */ /* 0x000fce0003f05270 */
[----:B------:R-:W2:Y:S08]  /*1500*/  LDC R14, c[0x0][0xb0c] ;  /* 0x0002c300ff0e7b82 */ /* 0x000eb00000000800 */
[----:B------:R-:W3:Y:S08]  /*1510*/  LDC R16, c[0x0][0x370] ;  /* 0x0000dc00ff107b82 */ /* 0x000ef00000000800 */
[----:B------:R-:W4:Y:S01]  /*1520*/  LDC R13, c[0x0][0x374] ;  /* 0x0000dd00ff0d7b82 */ /* 0x000f220000000800 */
[----:B-1----:R-:W-:-:S07]  /*1530*/  ISETP.NE.AND P1, PT, R4, 0x1, PT ;  /* 0x000000010400780c */ /* 0x002fce0003f25270 */
[----:B------:R-:W3:Y:S01]  /*1540*/  LDC.64 R6, c[0x0][0xb10] ;  /* 0x0002c400ff067b82 */ /* 0x000ee20000000a00 */
[----:B--2---:R-:W-:-:S07]  /*1550*/  ISETP.NE.AND P2, PT, R14, 0x1, PT ;  /* 0x000000010e00780c */ /* 0x004fce0003f45270 */
[----:B------:R-:W1:Y:S08]  /*1560*/  LDC R12, c[0x0][0xb20] ;  /* 0x0002c800ff0c7b82 */ /* 0x000e700000000800 */
[----:B------:R-:W2:Y:S01]  /*1570*/  LDC.64 R2, c[0x0][0xb28] ;  /* 0x0002ca00ff027b82 */ /* 0x000ea20000000a00 */
[----:B----4-:R-:W-:-:S04]  /*1580*/  IMAD.HI.U32 R17, R13, R5, RZ ;  /* 0x000000050d117227 */ /* 0x010fc800078e00ff */
[----:B------:R-:W-:-:S04]  /*1590*/  IMAD.HI.U32 R5, R15, R5, RZ ;  /* 0x000000050f057227 */ /* 0x000fc800078e00ff */
[----:B---3--:R-:W-:-:S05]  /*15a0*/  IMAD.HI.U32 R18, R16, R6, RZ ;  /* 0x0000000610127227 */ /* 0x008fca00078e00ff */
[-C--:B------:R-:W-:Y:S01]  /*15b0*/  @P2 SHF.R.U32.HI R16, RZ, R7.reuse, R18 ;  /* 0x00000007ff102219 */ /* 0x080fe20000011612 */
[----:B------:R-:W-:Y:S01]  /*15c0*/  IMAD.HI.U32 R18, R9, R6, RZ ;  /* 0x0000000609127227 */ /* 0x000fe200078e00ff */
[-C--:B-1----:R-:W-:Y:S02]  /*15d0*/  @P1 SHF.R.U32.HI R13, RZ, R12.reuse, R17 ;  /* 0x0000000cff0d1219 */ /* 0x082fe40000011611 */
[----:B------:R-:W-:Y:S02]  /*15e0*/  SHF.R.U32.HI R5, RZ, R12, R5 ;  /* 0x0000000cff057219 */ /* 0x000fe40000011605 */
[----:B------:R-:W-:Y:S02]  /*15f0*/  SHF.R.U32.HI R18, RZ, R7, R18 ;  /* 0x00000007ff127219 */ /* 0x000fe40000011612 */
[----:B------:R-:W-:Y:S01]  /*1600*/  SEL R5, R15, R5, !P1 ;  /* 0x000000050f057207 */ /* 0x000fe20004800000 */
[----:B--2---:R-:W-:Y:S01]  /*1610*/  IMAD.HI.U32 R17, R13, R2, RZ ;  /* 0x000000020d117227 */ /* 0x004fe200078e00ff */
[----:B------:R-:W-:-:S03]  /*1620*/  SEL R18, R9, R18, !P2 ;  /* 0x0000001209127207 */ /* 0x000fc60005000000 */
[----:B------:R-:W-:Y:S01]  /*1630*/  IMAD.HI.U32 R6, R16, R2, RZ ;  /* 0x0000000210067227 */ /* 0x000fe200078e00ff */
[----:B------:R-:W-:-:S04]  /*1640*/  @P0 SHF.R.U32.HI R13, RZ, R3, R17 ;  /* 0x00000003ff0d0219 */ /* 0x000fc80000011611 */
[----:B------:R-:W-:Y:S01]  /*1650*/  @P0 SHF.R.U32.HI R16, RZ, R3, R6 ;  /* 0x00000003ff100219 */ /* 0x000fe20000011606 */
[----:B------:R-:W-:-:S04]  /*1660*/  IMAD R13, R13, R11, RZ ;  /* 0x0000000b0d0d7224 */ /* 0x000fc800078e02ff */
[----:B------:R-:W-:Y:S01]  /*1670*/  IMAD R6, R16, R11, RZ ;  /* 0x0000000b10067224 */ /* 0x000fe200078e02ff */
[----:B------:R-:W-:-:S04]  /*1680*/  ISETP.GE.AND P1, PT, R5, R13, PT ;  /* 0x0000000d0500720c */ /* 0x000fc80003f26270 */
[----:B------:R-:W-:Y:S01]  /*1690*/  ISETP.GE.OR P1, PT, R18, R6, P1 ;  /* 0x000000061200720c */ /* 0x000fe20000f26670 */
[----:B------:R-:W-:-:S05]  /*16a0*/  IMAD.HI.U32 R6, R5, R2, RZ ;  /* 0x0000000205067227 */ /* 0x000fca00078e00ff */
[----:B------:R-:W-:-:S04]  /*16b0*/  SHF.R.U32.HI R6, RZ, R3, R6 ;  /* 0x00000003ff067219 */ /* 0x000fc80000011606 */
[----:B------:R-:W-:-:S03]  /*16c0*/  SEL R6, R5, R6, !P0 ;  /* 0x0000000605067207 */ /* 0x000fc60004000000 */
[----:B------:R-:W-:Y:S01]  /*16d0*/  @!P1 IMAD.HI.U32 R7, R18, R2, RZ ;  /* 0x0000000212079227 */ /* 0x000fe200078e00ff */
[----:B------:R-:W-:-:S04]  /*16e0*/  IADD3 R2, PT, PT, -R6, RZ, RZ ;  /* 0x000000ff06027210 */ /* 0x000fc80007ffe1ff */
[----:B------:R-:W-:Y:S01]  /*16f0*/  @!P1 SHF.R.U32.HI R3, RZ, R3, R7 ;  /* 0x00000003ff039219 */ /* 0x000fe20000011607 */
[----:B------:R-:W-:Y:S01]  /*1700*/  IMAD R2, R11, R2, R5 ;  /* 0x000000020b027224 */ /* 0x000fe200078e0205 */
[----:B------:R-:W-:Y:S02]  /*1710*/  IADD3 R7, PT, PT, -R5, RZ, RZ ;  /* 0x000000ff05077210 */ /* 0x000fe40007ffe1ff */
[----:B------:R-:W-:-:S03]  /*1720*/  @!P1 SEL R3, R18, R3, !P0 ;  /* 0x0000000312039207 */ /* 0x000fc60004000000 */
[----:B------:R-:W-:Y:S02]  /*1730*/  IMAD R7, R4, R7, R15 ;  /* 0x0000000704077224 */ /* 0x000fe400078e020f */
[--C-:B------:R-:W-:Y:S02]  /*1740*/  @!P1 IMAD.IADD R6, R6, 0x1, -R3.reuse ;  /* 0x0000000106069824 */ /* 0x100fe400078e0a03 */
[----:B------:R-:W-:Y:S01]  /*1750*/  @!P1 IMAD R3, R2, R16, R3 ;  /* 0x0000001002039224 */ /* 0x000fe200078e0203 */
[----:B------:R-:W-:Y:S01]  /*1760*/  IADD3 R2, PT, PT, -R18, RZ, RZ ;  /* 0x000000ff12027210 */ /* 0x000fe20007ffe1ff */
[----:B------:R-:W-:Y:S02]  /*1770*/  @!P1 IMAD R5, R6, R11, R18 ;  /* 0x0000000b06059224 */ /* 0x000fe400078e0212 */
[----:B------:R-:W-:Y:S02]  /*1780*/  @!P1 IMAD.MOV.U32 R18, RZ, RZ, R3 ;  /* 0x000000ffff129224 */ /* 0x000fe400078e0003 */
[----:B------:R-:W-:-:S02]  /*1790*/  IMAD R2, R14, R2, R9 ;  /* 0x000000020e027224 */ /* 0x000fc400078e0209 */
[----:B------:R-:W-:Y:S02]  /*17a0*/  IMAD R15, R5, R4, R7 ;  /* 0x00000004050f7224 */ /* 0x000fe400078e0207 */
[----:B------:R-:W-:Y:S02]  /*17b0*/  IMAD R14, R18, R14, R2 ;  /* 0x0000000e120e7224 */ /* 0x000fe400078e0202 */
.L_x_19:
[----:B------:R-:W-:Y:S05]  /*17c0*/  BRA.U UP3, `(.L_x_20) ;  /* 0x0000000103407547 */ /* 0x000fea000b800000 */
[----:B------:R-:W1:Y:S08]  /*17d0*/  LDC.64 R4, c[0x0][0xb10] ;  /* 0x0002c400ff047b82 */ /* 0x000e700000000a00 */
[----:B------:R-:W2:Y:S08]  /*17e0*/  LDC.64 R2, c[0x0][0xb18] ;  /* 0x0002c600ff027b82 */ /* 0x000eb00000000a00 */
[----:B------:R-:W3:Y:S08]  /*17f0*/  LDC R6, c[0x0][0xb20] ;  /* 0x0002c800ff067b82 */ /* 0x000ef00000000800 */
[----:B------:R-:W4:Y:S01]  /*1800*/  LDC R7, c[0x0][0xb0c] ;  /* 0x0002c300ff077b82 */ /* 0x000f220000000800 */
[----:B-1----:R-:W-:-:S05]  /*1810*/  IMAD.HI.U32 R4, R14, R4, RZ ;  /* 0x000000040e047227 */ /* 0x002fca00078e00ff */
[----:B------:R-:W-:Y:S01]  /*1820*/  SHF.R.U32.HI R4, RZ, R5, R4 ;  /* 0x00000005ff047219 */ /* 0x000fe20000011604 */
[----:B--2---:R-:W-:Y:S01]  /*1830*/  IMAD.HI.U32 R3, R15, R3, RZ ;  /* 0x000000030f037227 */ /* 0x004fe200078e00ff */
[----:B------:R-:W-:-:S04]  /*1840*/  ISETP.NE.AND P0, PT, R2, 0x1, PT ;  /* 0x000000010200780c */ /* 0x000fc80003f05270 */
[----:B---3--:R-:W-:-:S04]  /*1850*/  SHF.R.U32.HI R3, RZ, R6, R3 ;  /* 0x00000006ff037219 */ /* 0x008fc80000011603 */
[----:B------:R-:W-:Y:S02]  /*1860*/  SEL R3, R15, R3, !P0 ;  /* 0x000000030f037207 */ /* 0x000fe40004000000 */
[----:B----4-:R-:W-:-:S04]  /*1870*/  ISETP.NE.AND P1, PT, R7, 0x1, PT ;  /* 0x000000010700780c */ /* 0x010fc80003f25270 */
[----:B------:R-:W-:-:S05]  /*1880*/  SEL R5, R14, R4, !P1 ;  /* 0x000000040e057207 */ /* 0x000fca0004800000 */
[----:B------:R-:W-:Y:S02]  /*1890*/  IMAD.IADD R4, R3, 0x1, -R5 ;  /* 0x0000000103047824 */ /* 0x000fe400078e0a05 */
[----:B------:R-:W-:Y:S02]  /*18a0*/  IMAD.IADD R3, R5, 0x1, -R3 ;  /* 0x0000000105037824 */ /* 0x000fe400078e0a03 */
[----:B------:R-:W-:Y:S02]  /*18b0*/  IMAD R14, R4, R7, R14 ;  /* 0x00000007040e7224 */ /* 0x000fe400078e020e */
[----:B------:R-:W-:Y:S02]  /*18c0*/  IMAD R15, R3, R2, R15 ;  /* 0x00000002030f7224 */ /* 0x000fe400078e020f */
.L_x_20:
[----:B------:R-:W-:Y:S05]  /*18d0*/  BRA.U !UP1, `(.L_x_21) ;  /* 0x00000001090c7547 */ /* 0x000fea000b800000 */
[----:B------:R-:W-:Y:S01]  /*18e0*/  UCGABAR_WAIT ;  /* 0x0000000000007dc7 */ /* 0x000fe20008000000 */
[----:B------:R-:W-:Y:S01]  /*18f0*/  CCTL.IVALL ;  /* 0x00000000ff00798f */ /* 0x000fe20002000000 */
[----:B------:R-:W-:Y:S05]  /*1900*/  BRA `(.L_x_22) ;  /* 0x0000000000047947 */ /* 0x000fea0003800000 */
.L_x_21:
[----:B------:R-:W-:Y:S06]  /*1910*/  BAR.SYNC.DEFER_BLOCKING 0x0 ;  /* 0x0000000000007b1d */ /* 0x000fec0000010000 */
.L_x_22:
[----:B------:R-:W-:Y:S05]  /*1920*/  BRA.U UP2, `(.L_x_23) ;  /* 0x0000002102a47547 */ /* 0x000fea000b800000 */
[----:B------:R-:W1:Y:S01]  /*1930*/  LDCU UR4, c[0x0][0x38c] ;  /* 0x00007180ff0477ac */ /* 0x000e620008000800 */
[----:B------:R-:W2:Y:S01]  /*1940*/  LDC R8, c[0x0][0x370] ;  /* 0x0000dc00ff087b82 */ /* 0x000ea20000000800 */
[C---:B------:R-:W-:Y:S01]  /*1950*/  IMAD.SHL.U32 R19, R9.reuse, 0x40, RZ ;  /* 0x0000004009137824 */ /* 0x040fe200078e00ff */
[----:B------:R-:W-:Y:S01]  /*1960*/  PLOP3.LUT P1, PT, PT, PT, UP5, 0x80, 0x8 ;  /* 0x000000000008781c */ /* 0x000fe20003f2f058 */
[----:B------:R-:W-:Y:S01]  /*1970*/  UISETP.NE.AND UP1, UPT, UR10, URZ, UPT ;  /* 0x000000ff0a00728c */ /* 0x000fe2000bf25270 */
[----:B------:R-:W-:Y:S01]  /*1980*/  ISETP.NE.AND P4, PT, R10, RZ, P5 ;  /* 0x000000ff0a00720c */ /* 0x000fe20002f85270 */
[----:B------:R-:W-:Y:S01]  /*1990*/  IMAD.SHL.U32 R18, R9, 0x80, RZ ;  /* 0x0000008009127824 */ /* 0x000fe200078e00ff */
[----:B------:R-:W-:Y:S01]  /*19a0*/  PLOP3.LUT P1, PT, P1, PT, PT, 0x8, 0x80 ;  /* 0x000000000080781c */ /* 0x000fe20000f2e170 */
[----:B------:R-:W-:Y:S01]  /*19b0*/  IMAD.MOV.U32 R17, RZ, RZ, 0x1 ;  /* 0x00000001ff117424 */ /* 0x000fe200078e00ff */
[----:B------:R-:W3:Y:S01]  /*19c0*/  LDC R0, c[0x0][0x374] ;  /* 0x0000dd00ff007b82 */ /* 0x000ee20000000800 */
[----:B------:R-:W-:Y:S01]  /*19d0*/  IMAD.MOV.U32 R16, RZ, RZ, RZ ;  /* 0x000000ffff107224 */ /* 0x000fe200078e00ff */
[----:B------:R-:W-:Y:S01]  /*19e0*/  CS2R R12, SRZ ;  /* 0x00000000000c7805 */ /* 0x000fe2000001ff00 */
[----:B------:R-:W-:Y:S01]  /*19f0*/  IMAD.MOV.U32 R11, RZ, RZ, 0x1 ;  /* 0x00000001ff0b7424 */ /* 0x000fe200078e00ff */
[----:B------:R-:W-:Y:S01]  /*1a00*/  LOP3.LUT R19, R19, 0x40, RZ, 0xc0, !PT ;  /* 0x0000004013137812 */ /* 0x000fe200078ec0ff */
[----:B------:R-:W4:Y:S01]  /*1a10*/  LDCU.64 UR14, c[0x0][0x348] ;  /* 0x00006900ff0e77ac */ /* 0x000f220008000a00 */
[----:B-1----:R-:W-:-:S02]  /*1a20*/  UIADD3 UR5, UPT, UPT, UR4, 0xf, URZ ;  /* 0x0000000f04057890 */ /* 0x002fc4000fffe0ff */
[----:B------:R-:W-:Y:S02]  /*1a30*/  USEL UR22, UR6, 0x2, UP1 ;  /* 0x0000000206167887 */ /* 0x000fe40008800000 */
[----:B------:R-:W-:Y:S01]  /*1a40*/  USHF.R.S32.HI UR7, URZ, 0x1f, UR5 ;  /* 0x0000001fff077899 */ /* 0x000fe20008011405 */
[----:B------:R-:W-:-:S03]  /*1a50*/  UMOV UR23, URZ ;  /* 0x000000ff00177c82 */ /* 0x000fc60008000000 */
[----:B------:R-:W-:Y:S02]  /*1a60*/  ULEA.HI UR7, UR7, UR5, URZ, 0x4 ;  /* 0x0000000507077291 */ /* 0x000fe4000f8f20ff */
[----:B------:R-:W-:Y:S02]  /*1a70*/  UIADD3 UR5, UPT, UPT, UR4, -0x1, URZ ;  /* 0xffffffff04057890 */ /* 0x000fe4000fffe0ff */
[----:B------:R-:W-:Y:S02]  /*1a80*/  USHF.R.S32.HI UR7, URZ, 0x4, UR7 ;  /* 0x00000004ff077899 */ /* 0x000fe40008011407 */
[----:B------:R-:W-:Y:S02]  /*1a90*/  UISETP.GE.U32.AND UP2, UPT, UR5, -0x1f, UPT ;  /* 0xffffffe10500788c */ /* 0x000fe4000bf46070 */
[----:B------:R-:W-:Y:S02]  /*1aa0*/  UISETP.LT.U32.AND UP0, UPT, UR7, 0x20, UPT ;  /* 0x000000200700788c */ /* 0x000fe4000bf01070 */
[----:B------:R-:W-:-:S02]  /*1ab0*/  UIADD3 UR4, UPT, UPT, UR4, 0x1e, URZ ;  /* 0x0000001e04047890 */ /* 0x000fc4000fffe0ff */
[----:B------:R-:W-:-:S04]  /*1ac0*/  USEL UR5, UR7, 0x20, UP0 ;  /* 0x0000002007057887 */ /* 0x000fc80008000000 */
[----:B------:R-:W-:Y:S02]  /*1ad0*/  UIADD3 UR21, UPT, UPT, UR5, -0x1, URZ ;  /* 0xffffffff05157890 */ /* 0x000fe4000fffe0ff */
[----:B------:R-:W-:Y:S02]  /*1ae0*/  @UP2 UIADD3 UR21, UPT, UPT, UR5, URZ, URZ ;  /* 0x000000ff05152290 */ /* 0x000fe4000fffe0ff */
[----:B------:R-:W-:Y:S02]  /*1af0*/  UIADD3 UR24, UPT, UPT, UR7, -UR5, URZ ;  /* 0x8000000507187290 */ /* 0x000fe4000fffe0ff */
[----:B------:R-:W-:Y:S02]  /*1b00*/  UIADD3 UR13, UPT, UPT, UR21, 0x1, URZ ;  /* 0x00000001150d7890 */ /* 0x000fe4000fffe0ff */
[----:B--2-4-:R-:W-:-:S12]  /*1b10*/  UIADD3 UR21, UPT, UPT, -UR21, URZ, URZ ;  /* 0x000000ff15157290 */ /* 0x014fd8000fffe1ff */
.L_x_43:
[----:B------:R-:W-:Y:S01]  /*1b20*/  UISETP.NE.AND UP0, UPT, UR37, URZ, UPT ;  /* 0x000000ff2500728c */ /* 0x000fe2000bf05270 */
[----:B------:R-:W1:Y:S08]  /*1b30*/  S2UR UR37, SR_CgaCtaId ;  /* 0x00000000002579c3 */ /* 0x000e700000008800 */
[----:B------:R-:W-:Y:S05]  /*1b40*/  BRA.U UP0, `(.L_x_24) ;  /* 0x0000000100347547 */ /* 0x000fea000b800000 */
[----:B------:R-:W2:Y:S01]  /*1b50*/  S2R R2, SR_CgaCtaId ;  /* 0x0000000000027919 */ /* 0x000ea20000008800 */
[----:B------:R-:W-:-:S04]  /*1b60*/  MOV R3, 0x400 ;  /* 0x0000040000037802 */ /* 0x000fc80000000f00 */
[----:B--2---:R-:W-:Y:S02]  /*1b70*/  LEA R2, R2, R3, 0x18 ;  /* 0x0000000302027211 */ /* 0x004fe400078ec0ff */
[----:B------:R-:W-:-:S03]  /*1b80*/  SHF.L.U32 R3, R11, 0x1f, RZ ;  /* 0x0000001f0b037819 */ /* 0x000fc600000006ff */
[----:B------:R-:W-:-:S04]  /*1b90*/  IMAD R2, R12, 0x8, R2 ;  /* 0x000000080c027824 */ /* 0x000fc800078e0202 */
[----:B------:R-:W2:Y:S02]  /*1ba0*/  SYNCS.PHASECHK.TRANS64.TRYWAIT P0, [R2+URZ+0x2c0], R3 ;  /* 0x0002c003020075a7 */ /* 0x000ea400080011ff */
[----:B--2---:R-:W-:Y:S05]  /*1bb0*/  @!P0 BRA `(.L_x_25) ;  /* 0x0000008800b08947 */ /* 0x004fea0003800000 */
.L_x_178:
[----:B------:R-:W-:Y:S01]  /*1bc0*/  VIADD R12, R12, 0x1 ;  /* 0x000000010c0c7836 */ /* 0x000fe20000000000 */
[----:B------:R2:W-:Y:S04]  /*1bd0*/  SYNCS.ARRIVE.TRANS64.A1T0 RZ, [R2+URZ+0x2b0], RZ ;  /* 0x0002b0ff02ff79a7 */ /* 0x0005e800081000ff */
[----:B------:R-:W-:-:S04]  /*1be0*/  ISETP.NE.AND P0, PT, R12, 0x2, PT ;  /* 0x000000020c00780c */ /* 0x000fc80003f05270 */
[----:B------:R-:W-:Y:S02]  /*1bf0*/  SEL R12, R12, RZ, P0 ;  /* 0x000000ff0c0c7207 */ /* 0x000fe40000000000 */
[----:B--2---:R-:W-:-:S04]  /*1c00*/  SEL R2, RZ, 0x1, P0 ;  /* 0x00000001ff027807 */ /* 0x004fc80000000000 */
[----:B------:R-:W-:-:S07]  /*1c10*/  LOP3.LUT R11, R11, R2, RZ, 0x3c, !PT ;  /* 0x000000020b0b7212 */ /* 0x000fce00078e3cff */
.L_x_24:
[----:B------:R-:W-:Y:S01]  /*1c20*/  UMOV UR6, 0x400 ;  /* 0x0000040000067882 */ /* 0x000fe20000000000 */
[----:B------:R-:W-:Y:S01]  /*1c30*/  SHF.L.U32 R2, R17, 0x1f, RZ ;  /* 0x0000001f11027819 */ /* 0x000fe200000006ff */
[----:B-1----:R-:W-:Y:S01]  /*1c40*/  ULEA UR6, UR37, UR6, 0x18 ;  /* 0x0000000625067291 */ /* 0x002fe2000f8ec0ff */
[----:B------:R-:W-:Y:S01]  /*1c50*/  R2UR UR35, R18 ;  /* 0x00000000122372ca */ /* 0x000fe200000e0000 */
[----:B------:R-:W-:Y:S01]  /*1c60*/  UISETP.GE.U32.AND UP0, UPT, UR4, 0x1f, UPT ;  /* 0x0000001f0400788c */ /* 0x000fe2000bf06070 */
[----:B------:R-:W-:Y:S01]  /*1c70*/  R2UR UR11, R19 ;  /* 0x00000000130b72ca */ /* 0x000fe200000e0000 */
[----:B------:R-:W-:Y:S01]  /*1c80*/  ULEA UR8, UR23, UR6, 0x3 ;  /* 0x0000000617087291 */ /* 0x000fe2000f8e18ff */
[----:B------:R-:W-:-:S08]  /*1c90*/  UMOV UR25, URZ ;  /* 0x000000ff00197c82 */ /* 0x000fd00008000000 */
[----:B------:R1:W2:Y:S01]  /*1ca0*/  SYNCS.PHASECHK.TRANS64.TRYWAIT P0, [UR8+0x100], R2 ;  /* 0x00010002ff0075a7 */ /* 0x0002a20008001108 */
[----:B------:R-:W-:-:S13]  /*1cb0*/  R2UR UR8, R15 ;  /* 0x000000000f0872ca */ /* 0x000fda00000e0000 */
[----:B------:R-:W-:Y:S01]  /*1cc0*/  ULEA UR11, UR8, UR11, 0x7 ;  /* 0x0000000b080b7291 */ /* 0x000fe2000f8e38ff */
[----:B-1----:R-:W-:-:S05]  /*1cd0*/  LEA.HI R2, R14, R14, RZ, 0x1 ;  /* 0x0000000e0e027211 */ /* 0x002fca00078f08ff */
[----:B------:R-:W-:-:S05]  /*1ce0*/  IMAD.SHL.U32 R2, R2, 0x80, RZ ;  /* 0x0000008002027824 */ /* 0x000fca00078e00ff */
[----:B------:R-:W-:-:S04]  /*1cf0*/  LOP3.LUT R2, R2, 0xffffff00, RZ, 0xc0, !PT ;  /* 0xffffff0002027812 */ /* 0x000fc800078ec0ff */
[----:B------:R-:W-:-:S13]  /*1d00*/  R2UR UR9, R2 ;  /* 0x00000000020972ca */ /* 0x000fda00000e0000 */
[----:B------:R-:W-:Y:S01]  /*1d10*/  ULOP3.LUT UR35, UR9, 0x80, UR35, 0xf8, !UPT ;  /* 0x0000008009237892 */ /* 0x000fe2000f8ef823 */
[----:B------:R-:W-:Y:S11]  /*1d20*/  BRA.U !UP0, `(.L_x_26) ;  /* 0x0000000108c07547 */ /* 0x000ff6000b800000 */
[----:B------:R-:W-:Y:S01]  /*1d30*/  UMOV UR16, UR21 ;  /* 0x0000001500107c82 */ /* 0x000fe20008000000 */
[----:B------:R-:W-:Y:S01]  /*1d40*/  UMOV UR17, UR23 ;  /* 0x0000001700117c82 */ /* 0x000fe20008000000 */
[----:B------:R-:W-:-:S05]  /*1d50*/  UMOV UR34, URZ ;  /* 0x000000ff00227c82 */ /* 0x000fca0008000000 */
.L_x_32:
[----:B------:R-:W-:Y:S01]  /*1d60*/  ULEA UR33, UR17, UR6, 0x3 ;  /* 0x0000000611217291 */ /* 0x000fe2000f8e18ff */
[----:B------:R-:W-:Y:S01]  /*1d70*/  @P5 MOV R3, 0x3000 ;  /* 0x0000300000035802 */ /* 0x000fe20000000f00 */
[----:B-12-4-:R-:W-:Y:S10]  /*1d80*/  @P0 BRA `(.L_x_27) ;  /* 0x00000000000c0947 */ /* 0x016ff40003800000 */
[----:B------:R-:W-:-:S04]  /*1d90*/  SHF.L.U32 R4, R17, 0x1f, RZ ;  /* 0x0000001f11047819 */ /* 0x000fc800000006ff */
[----:B------:R-:W1:Y:S02]  /*1da0*/  SYNCS.PHASECHK.TRANS64.TRYWAIT P0, [UR33+0x100], R4 ;  /* 0x00010004ff0075a7 */ /* 0x000e640008001121 */
[----:B-1----:R-:W-:Y:S05]  /*1db0*/  @!P0 BRA `(.L_x_28) ;  /* 0x0000008800448947 */ /* 0x002fea0003800000 */
.L_x_27:
[----:B------:R2:W-:Y:S01]  /*1dc0*/  @P5 SYNCS.ARRIVE.TRANS64 RZ, [UR33], R3 ;  /* 0x00000003ffff59a7 */ /* 0x0005e20008000021 */
[----:B------:R-:W-:Y:S02]  /*1dd0*/  ULOP3.LUT UR8, UR22, 0x2, URZ, 0xfc, !UPT ;  /* 0x0000000216087892 */ /* 0x000fe4000f8efcff */
[----:B------:R-:W-:Y:S02]  /*1de0*/  UIADD3 UR16, UPT, UPT, UR16, 0x1, URZ ;  /* 0x0000000110107890 */ /* 0x000fe4000fffe0ff */
[----:B------:R-:W-:Y:S02]  /*1df0*/  UISETP.NE.AND UP0, UPT, UR8, 0x2, UPT ;  /* 0x000000020800788c */ /* 0x000fe4000bf05270 */
[----:B------:R-:W-:-:S07]  /*1e00*/  UISETP.NE.AND UP2, UPT, UR16, 0x1, UPT ;  /* 0x000000011000788c */ /* 0x000fce000bf45270 */
[----:B------:R-:W-:Y:S05]  /*1e10*/  BRA.U UP0, `(.L_x_29) ;  /* 0x0000000100047547 */ /* 0x000fea000b800000 */
[----:B------:R-:W-:Y:S05]  /*1e20*/  BPT.TRAP 0x1 ;  /* 0x000000040000795c */ /* 0x000fea0000300000 */
.L_x_29:
[----:B------:R-:W-:Y:S04]  /*1e30*/  BSSY.RECONVERGENT B0, `(.L_x_30) ;  /* 0x0000003000007945 */ /* 0x000fe80003800200 */
[----:B------:R-:W-:Y:S05]  /*1e40*/  @!P4 BRA `(.L_x_31) ;  /* 0x000000000004c947 */ /* 0x000fea0003800000 */
[----:B------:R-:W-:Y:S05]  /*1e50*/  BPT.TRAP 0x1 ;  /* 0x000000040000795c */ /* 0x000fea0000300000 */
.L_x_31:
[----:B------:R-:W-:Y:S05]  /*1e60*/  BSYNC.RECONVERGENT B0 ;  /* 0x0000000000007941 */ /* 0x000fea0003800200 */
.L_x_30:
[----:B------:R-:W-:Y:S02]  /*1e70*/  UIADD3 UR23, UPT, UPT, UR17, 0x1, URZ ;  /* 0x0000000111177890 */ /* 0x000fe4000fffe0ff */
[----:B------:R-:W-:Y:S02]  /*1e80*/  ULEA UR32, UR17, UR6, 0xc ;  /* 0x0000000611207291 */ /* 0x000fe4000f8e60ff */
[----:B------:R-:W-:Y:S02]  /*1e90*/  UISETP.NE.AND UP0, UPT, UR23, 0x20, UPT ;  /* 0x000000201700788c */ /* 0x000fe4000bf05270 */
[----:B------:R-:W-:Y:S02]  /*1ea0*/  UIADD3 UR28, UP1, UPT, UR14, 0x80, URZ ;  /* 0x000000800e1c7890 */ /* 0x000fe4000ff3e0ff */
[----:B------:R-:W-:Y:S02]  /*1eb0*/  USEL UR9, URZ, 0x1, UP0 ;  /* 0x00000001ff097887 */ /* 0x000fe40008000000 */
[----:B------:R-:W-:-:S02]  /*1ec0*/  USEL UR23, UR23, URZ, UP0 ;  /* 0x000000ff17177287 */ /* 0x000fc40008000000 */
[----:B------:R-:W-:Y:S02]  /*1ed0*/  UIADD3 UR26, UP0, UPT, UR14, 0x180, URZ ;  /* 0x000001800e1a7890 */ /* 0x000fe4000ff1e0ff */
[----:B------:R-:W-:Y:S01]  /*1ee0*/  ULEA UR8, UR23, UR6, 0x3 ;  /* 0x0000000617087291 */ /* 0x000fe2000f8e18ff */
[----:B------:R-:W-:Y:S01]  /*1ef0*/  LOP3.LUT R17, R17, UR9, RZ, 0x3c, !PT ;  /* 0x0000000911117c12 */ /* 0x000fe2000f8e3cff */
[----:B------:R-:W-:Y:S02]  /*1f00*/  ULOP3.LUT UR33, UR33, 0xfefffff8, URZ, 0xc0, !UPT ;  /* 0xfefffff821217892 */ /* 0x000fe4000f8ec0ff */
[----:B------:R-:W-:Y:S01]  /*1f10*/  UIADD3.X UR29, UPT, UPT, URZ, UR15, URZ, UP1, !UPT ;  /* 0x0000000fff1d7290 */ /* 0x000fe20008ffe4ff */
[----:B-1----:R-:W-:Y:S01]  /*1f20*/  SHF.L.U32 R2, R17, 0x1f, RZ ;  /* 0x0000001f11027819 */ /* 0x002fe200000006ff */
[----:B------:R-:W-:Y:S02]  /*1f30*/  UIADD3 UR32, UPT, UPT, UR32, 0x8600, URZ ;  /* 0x0000860020207890 */ /* 0x000fe4000fffe0ff */
[----:B------:R-:W-:Y:S01]  /*1f40*/  UIADD3.X UR27, UPT, UPT, URZ, UR15, URZ, UP0, !UPT ;  /* 0x0000000fff1b7290 */ /* 0x000fe200087fe4ff */
[----:B------:R1:W4:Y:S01]  /*1f50*/  SYNCS.PHASECHK.TRANS64.TRYWAIT P0, [UR8+0x100], R2 ;  /* 0x00010002ff0075a7 */ /* 0x0003220008001108 */
[----:B------:R-:W-:Y:S01]  /*1f60*/  ULEA UR8, UR17, UR6, 0xb ;  /* 0x0000000611087291 */ /* 0x000fe2000f8e58ff */
[----:B------:R-:W-:Y:S01]  /*1f70*/  UMOV UR18, 0x0 ;  /* 0x0000000000127882 */ /* 0x000fe20000000000 */
[----:B------:R-:W-:-:S02]  /*1f80*/  UMOV UR19, 0x10000000 ;  /* 0x1000000000137882 */ /* 0x000fc40000000000 */
[----:B------:R-:W-:Y:S01]  /*1f90*/  UIADD3 UR8, UPT, UPT, UR8, 0x28600, URZ ;  /* 0x0002860008087890 */ /* 0x000fe2000fffe0ff */
[----:B------:R2:W-:Y:S01]  /*1fa0*/  UTMALDG.3D.2CTA [UR32], [UR28], desc[UR18] ;  /* 0x000012201c0075b4 */ /* 0x0005e20008211000 */
[----:B------:R-:W-:Y:S01]  /*1fb0*/  UMOV UR10, UR34 ;  /* 0x00000022000a7c82 */ /* 0x000fe20008000000 */
[----:B------:R-:W-:Y:S01]  /*1fc0*/  UMOV UR12, UR36 ;  /* 0x00000024000c7c82 */ /* 0x000fe20008000000 */
[----:B------:R-:W-:Y:S01]  /*1fd0*/  UMOV UR9, UR33 ;  /* 0x0000002100097c82 */ /* 0x000fe20008000000 */
[----:B------:R-:W-:Y:S01]  /*1fe0*/  UMOV UR25, UR13 ;  /* 0x0000000d00197c82 */ /* 0x000fe20008000000 */
[----:B------:R-:W-:-:S03]  /*1ff0*/  UMOV UR17, UR23 ;  /* 0x0000001700117c82 */ /* 0x000fc60008000000 */
[----:B------:R1:W-:Y:S01]  /*2000*/  UTMALDG.3D.2CTA [UR8], [UR26], desc[UR18] ;  /* 0x000012081a0075b4 */ /* 0x0003e20008211000 */
[----:B--2---:R-:W-:Y:S01]  /*2010*/  UIADD3 UR34, UPT, UPT, UR34, 0x10, URZ ;  /* 0x0000001022227890 */ /* 0x004fe2000fffe0ff */
[----:B------:R-:W-:Y:S11]  /*2020*/  BRA.U UP2, `(.L_x_32) ;  /* 0xfffffffd024c7547 */ /* 0x000ff6000b83ffff */
.L_x_26:
[----:B-1----:R-:W-:Y:S01]  /*2030*/  ULEA UR8, UR23, UR6, 0x3 ;  /* 0x0000000617087291 */ /* 0x002fe2000f8e18ff */
[----:B------:R-:W-:Y:S01]  /*2040*/  SHF.L.U32 R2, R17, 0x1f, RZ ;  /* 0x0000001f11027819 */ /* 0x000fe200000006ff */
[----:B------:R-:W-:Y:S01]  /*2050*/  @!P1 SYNCS.ARRIVE.TRANS64.A1T0 RZ, [UR6+0x248], RZ ;  /* 0x000248ffffff99a7 */ /* 0x000fe20008100006 */
[----:B------:R-:W-:-:S06]  /*2060*/  UISETP.GT.AND UP0, UPT, UR7, UR5, UPT ;  /* 0x000000050700728c */ /* 0x000fcc000bf04270 */
[----:B--2-4-:R1:W2:Y:S03]  /*2070*/  SYNCS.PHASECHK.TRANS64.TRYWAIT P0, [UR8+0x100], R2 ;  /* 0x00010002ff0075a7 */ /* 0x0142a60008001108 */
[----:B------:R-:W-:Y:S05]  /*2080*/  BRA.U !UP0, `(.L_x_33) ;  /* 0x0000000108c07547 */ /* 0x000fea000b800000 */
[----:B------:R-:W-:Y:S01]  /*2090*/  UIADD3 UR26, UPT, UPT, UR24, UR25, URZ ;  /* 0x00000019181a7290 */ /* 0x000fe2000fffe0ff */
[----:B------:R-:W-:-:S11]  /*20a0*/  UMOV UR27, UR23 ;  /* 0x00000017001b7c82 */ /* 0x000fd60008000000 */
.L_x_39:
[----:B------:R-:W-:Y:S01]  /*20b0*/  ULEA UR17, UR27, UR6, 0x3 ;  /* 0x000000061b117291 */ /* 0x000fe2000f8e18ff */
[----:B--2---:R-:W-:Y:S01]  /*20c0*/  @P5 MOV R3, 0x3000 ;  /* 0x0000300000035802 */ /* 0x004fe20000000f00 */
[----:B-12---:R-:W-:Y:S10]  /*20d0*/  @P0 BRA `(.L_x_34) ;  /* 0x00000000000c0947 */ /* 0x006ff40003800000 */
[----:B------:R-:W-:-:S04]  /*20e0*/  SHF.L.U32 R4, R17, 0x1f, RZ ;  /* 0x0000001f11047819 */ /* 0x000fc800000006ff */
[----:B------:R-:W2:Y:S02]  /*20f0*/  SYNCS.PHASECHK.TRANS64.TRYWAIT P0, [UR17+0x100], R4 ;  /* 0x00010004ff0075a7 */ /* 0x000ea40008001111 */
[----:B--2---:R-:W-:Y:S05]  /*2100*/  @!P0 BRA `(.L_x_35) ;  /* 0x0000008400888947 */ /* 0x004fea0003800000 */
.L_x_34:
[----:B------:R2:W-:Y:S01]  /*2110*/  @P5 SYNCS.ARRIVE.TRANS64 RZ, [UR17], R3 ;  /* 0x00000003ffff59a7 */ /* 0x0005e20008000011 */
[----:B------:R-:W-:-:S04]  /*2120*/  ULOP3.LUT UR8, UR22, 0x2, URZ, 0xfc, !UPT ;  /* 0x0000000216087892 */ /* 0x000fc8000f8efcff */
[----:B------:R-:W-:-:S09]  /*2130*/  UISETP.NE.AND UP0, UPT, UR8, 0x2, UPT ;  /* 0x000000020800788c */ /* 0x000fd2000bf05270 */
[----:B------:R-:W-:Y:S05]  /*2140*/  BRA.U UP0, `(.L_x_36) ;  /* 0x0000000100047547 */ /* 0x000fea000b800000 */
[----:B------:R-:W-:Y:S05]  /*2150*/  BPT.TRAP 0x1 ;  /* 0x000000040000795c */ /* 0x000fea0000300000 */
.L_x_36:
[----:B------:R-:W-:Y:S04]  /*2160*/  BSSY.RECONVERGENT B0, `(.L_x_37) ;  /* 0x0000003000007945 */ /* 0x000fe80003800200 */
[----:B------:R-:W-:Y:S05]  /*2170*/  @!P4 BRA `(.L_x_38) ;  /* 0x000000000004c947 */ /* 0x000fea0003800000 */
[----:B------:R-:W-:Y:S05]  /*2180*/  BPT.TRAP 0x1 ;  /* 0x000000040000795c */ /* 0x000fea0000300000 */
.L_x_38:
[----:B------:R-:W-:Y:S05]  /*2190*/  BSYNC.RECONVERGENT B0 ;  /* 0x0000000000007941 */ /* 0x000fea0003800200 */
.L_x_37:
        /* <DEDUP_REMOVED lines=9> */
[----:B------:R-:W-:Y:S02]  /*2230*/  USHF.L.U32 UR18, UR25, 0x4, URZ ;  /* 0x0000000419127899 */ /* 0x000fe400080006ff */
[----:B------:R-:W-:Y:S01]  /*2240*/  ULOP3.LUT UR17, UR17, 0xfefffff8, URZ, 0xc0, !UPT ;  /* 0xfefffff811117892 */ /* 0x000fe2000f8ec0ff */
[----:B-1----:R-:W-:Y:S01]  /*2250*/  SHF.L.U32 R2, R17, 0x1f, RZ ;  /* 0x0000001f11027819 */ /* 0x002fe200000006ff */
[----:B------:R-:W-:Y:S02]  /*2260*/  UIADD3 UR16, UPT, UPT, UR16, 0x8600, URZ ;  /* 0x0000860010107890 */ /* 0x000fe4000fffe0ff */
[----:B------:R-:W-:Y:S01]  /*2270*/  UIADD3.X UR33, UPT, UPT, URZ, UR15, URZ, UP1, !UPT ;  /* 0x0000000fff217290 */ /* 0x000fe20008ffe4ff */
[----:B------:R4:W1:Y:S01]  /*2280*/  SYNCS.PHASECHK.TRANS64.TRYWAIT P0, [UR8+0x100], R2 ;  /* 0x00010002ff0075a7 */ /* 0x0008620008001108 */
[----:B------:R-:W-:-:S02]  /*2290*/  ULEA UR8, UR27, UR6, 0xb ;  /* 0x000000061b087291 */ /* 0x000fc4000f8e58ff */
[----:B------:R-:W-:Y:S02]  /*22a0*/  UIADD3.X UR31, UPT, UPT, URZ, UR15, URZ, UP0, !UPT ;  /* 0x0000000fff1f7290 */ /* 0x000fe400087fe4ff */
[----:B------:R-:W-:Y:S01]  /*22b0*/  UIADD3 UR8, UPT, UPT, UR8, 0x28600, URZ ;  /* 0x0002860008087890 */ /* 0x000fe2000fffe0ff */
[----:B------:R-:W-:Y:S01]  /*22c0*/  UMOV UR28, 0x0 ;  /* 0x00000000001c7882 */ /* 0x000fe20000000000 */
[----:B------:R-:W-:Y:S01]  /*22d0*/  UMOV UR29, 0x10000000 ;  /* 0x10000000001d7882 */ /* 0x000fe20000000000 */
[----:B------:R-:W-:Y:S01]  /*22e0*/  UMOV UR19, UR35 ;  /* 0x0000002300137c82 */ /* 0x000fe20008000000 */
[----:B------:R-:W-:Y:S01]  /*22f0*/  UMOV UR20, UR36 ;  /* 0x0000002400147c82 */ /* 0x000fe20008000000 */
[----:B------:R-:W-:Y:S01]  /*2300*/  UMOV UR12, UR36 ;  /* 0x00000024000c7c82 */ /* 0x000fe20008000000 */
[----:B------:R-:W-:Y:S01]  /*2310*/  UMOV UR9, UR17 ;  /* 0x0000001100097c82 */ /* 0x000fe20008000000 */
[----:B------:R-:W-:Y:S01]  /*2320*/  UMOV UR10, UR18 ;  /* 0x00000012000a7c82 */ /* 0x000fe20008000000 */
[----:B------:R4:W-:Y:S01]  /*2330*/  UTMALDG.3D.2CTA [UR16], [UR32], desc[UR28] ;  /* 0x00001c10200075b4 */ /* 0x0009e20008211000 */
[----:B------:R-:W-:Y:S01]  /*2340*/  UIADD3 UR25, UPT, UPT, UR25, 0x1, URZ ;  /* 0x0000000119197890 */ /* 0x000fe2000fffe0ff */
[----:B------:R-:W-:-:S03]  /*2350*/  UMOV UR27, UR23 ;  /* 0x00000017001b7c82 */ /* 0x000fc60008000000 */
[----:B------:R-:W-:Y:S01]  /*2360*/  UISETP.NE.AND UP0, UPT, UR25, UR26, UPT ;  /* 0x0000001a1900728c */ /* 0x000fe2000bf05270 */
[----:B------:R4:W-:Y:S08]  /*2370*/  UTMALDG.3D.2CTA [UR8], [UR30], desc[UR28] ;  /* 0x00001c081e0075b4 */ /* 0x0009f00008211000 */
[----:B----4-:R-:W-:Y:S05]  /*2380*/  BRA.U UP0, `(.L_x_39) ;  /* 0xfffffffd00487547 */ /* 0x010fea000b83ffff */
.L_x_33:
[C---:B-1----:R-:W-:Y:S01]  /*2390*/  LEA R2, R16.reuse, UR6, 0x3 ;  /* 0x0000000610027c11 */ /* 0x042fe2000f8e18ff */
[----:B------:R-:W-:Y:S01]  /*23a0*/  NOP ;  /* 0x0000000000007918 */ /* 0x000fe20000000000 */
[----:B--2---:R-:W-:Y:S02]  /*23b0*/  SHF.L.U32 R3, R13, 0x1f, RZ ;  /* 0x0000001f0d037819 */ /* 0x004fe400000006ff */
[----:B------:R-:W-:Y:S02]  /*23c0*/  LEA R4, R16, UR6, 0x4 ;  /* 0x0000000610047c11 */ /* 0x000fe4000f8e20ff */
[----:B------:R-:W1:Y:S02]  /*23d0*/  SYNCS.PHASECHK.TRANS64.TRYWAIT P0, [R2+URZ+0x250], R3 ;  /* 0x00025003020075a7 */ /* 0x000e6400080011ff */
[----:B-1----:R-:W-:Y:S05]  /*23e0*/  @!P0 BRA `(.L_x_40) ;  /* 0x0000008000e88947 */ /* 0x002fea0003800000 */
.L_x_181:
[----:B------:R-:W2:Y:S01]  /*23f0*/  LDS.128 R4, [R4+0x2e0] ;  /* 0x0002e00004047984 */ /* 0x000ea20000000c00 */
[----:B------:R-:W-:Y:S01]  /*2400*/  ISETP.GE.AND P0, PT, R40, 0x1, PT ;  /* 0x000000012800780c */ /* 0x000fe20003f06270 */
[----:B-1----:R-:W-:Y:S01]  /*2410*/  VIADD R2, R2, 0x260 ;  /* 0x0000026002027836 */ /* 0x002fe20000000000 */
[----:B------:R-:W-:Y:S01]  /*2420*/  @!PT LDS RZ, [RZ] ;  /* 0x00000000fffff984 */ /* 0x000fe20000000800 */
[----:B------:R-:W-:Y:S01]  /*2430*/  @!PT LDS RZ, [RZ] ;  /* 0x00000000fffff984 */ /* 0x000fe20000000800 */
[----:B------:R-:W-:Y:S01]  /*2440*/  @!PT LDS RZ, [RZ] ;  /* 0x00000000fffff984 */ /* 0x000fe20000000800 */
[----:B------:R-:W-:Y:S01]  /*2450*/  @!PT LDS RZ, [RZ] ;  /* 0x00000000fffff984 */ /* 0x000fe20000000800 */
[----:B------:R1:W-:Y:S06]  /*2460*/  MEMBAR.ALL.CTA ;  /* 0x0000000000007992 */ /* 0x0003ec0000008000 */
[----:B-1----:R-:W1:Y:S01]  /*2470*/  FENCE.VIEW.ASYNC.S ;  /* 0x00000000000073c6 */ /* 0x002e620000000000 */
[----:B------:R-:W-:-:S04]  /*2480*/  PRMT R2, RZ, 0x654, R2 ;  /* 0x00000654ff027816 */ /* 0x000fc80000000002 */
[----:B-1----:R1:W-:Y:S01]  /*2490*/  SYNCS.ARRIVE.TRANS64.RED.A1T0 RZ, [R2+URZ], RZ ;  /* 0x000000ff02ff79a7 */ /* 0x0023e200081004ff */
[----:B--2---:R-:W-:-:S13]  /*24a0*/  LOP3.LUT P2, RZ, R6, 0x1, RZ, 0xc0, !PT ;  /* 0x0000000106ff7812 */ /* 0x004fda000784c0ff */
[----:B------:R-:W-:Y:S01]  /*24b0*/  @P2 SHF.R.U32.HI R3, RZ, 0x10, R5 ;  /* 0x00000010ff032819 */ /* 0x000fe20000011605 */
[----:B------:R-:W-:Y:S01]  /*24c0*/  VOTEU.ANY UP0, P2 ;  /* 0x0000000000ff7886 */ /* 0x000fe20001000100 */
[----:B------:R-:W-:Y:S02]  /*24d0*/  @P2 MOV R10, R4 ;  /* 0x00000004000a2202 */ /* 0x000fe40000000f00 */
[----:B------:R-:W-:Y:S02]  /*24e0*/  @P2 R2UR.BROADCAST UR8, R3 ;  /* 0x00000000030822ca */ /* 0x000fe400008e0000 */
[----:B------:R-:W-:-:S11]  /*24f0*/  @P2 LOP3.LUT R9, R5, 0xffff, RZ, 0xc0, !PT ;  /* 0x0000ffff05092812 */ /* 0x000fd600078ec0ff */
[----:B------:R-:W-:Y:S01]  /*2500*/  @UP0 UMOV UR36, UR8 ;  /* 0x0000000800240c82 */ /* 0x000fe20008000000 */
[----:B-1----:R-:W-:Y:S05]  /*2510*/  @!P0 BRA `(.L_x_41) ;  /* 0x0000000000b88947 */ /* 0x002fea0003800000 */
[----:B------:R-:W3:Y:S01]  /*2520*/  LDC.64 R4, c[0x0][0xb18] ;  /* 0x0002c600ff047b82 */ /* 0x000ee20000000a00 */
[----:B------:R-:W-:-:S07]  /*2530*/  ISETP.NE.AND P3, PT, R40, 0x1, PT ;  /* 0x000000012800780c */ /* 0x000fce0003f65270 */
[----:B------:R-:W1:Y:S08]  /*2540*/  LDC.64 R6, c[0x0][0xb10] ;  /* 0x0002c400ff067b82 */ /* 0x000e700000000a00 */
[----:B------:R-:W2:Y:S08]  /*2550*/  LDC R14, c[0x0][0xb20] ;  /* 0x0002c800ff0e7b82 */ /* 0x000eb00000000800 */
[----:B------:R-:W4:Y:S01]  /*2560*/  LDC R15, c[0x0][0xb0c] ;  /* 0x0002c300ff0f7b82 */ /* 0x000f220000000800 */
[----:B---3--:R-:W-:Y:S01]  /*2570*/  IMAD.HI.U32 R21, R0, R5, RZ ;  /* 0x0000000500157227 */ /* 0x008fe200078e00ff */
[----:B------:R-:W-:-:S03]  /*2580*/  ISETP.NE.AND P0, PT, R4, 0x1, PT ;  /* 0x000000010400780c */ /* 0x000fc60003f05270 */
[----:B------:R-:W-:-:S03]  /*2590*/  IMAD.HI.U32 R5, R9, R5, RZ ;  /* 0x0000000509057227 */ /* 0x000fc600078e00ff */
[----:B------:R-:W3:Y:S01]  /*25a0*/  LDC.64 R2, c[0x0][0xb28] ;  /* 0x0002ca00ff027b82 */ /* 0x000ee20000000a00 */
[----:B-1----:R-:W-:-:S04]  /*25b0*/  IMAD.HI.U32 R22, R8, R6, RZ ;  /* 0x0000000608167227 */ /* 0x002fc800078e00ff */
[----:B------:R-:W-:Y:S01]  /*25c0*/  IMAD.HI.U32 R23, R10, R6, RZ ;  /* 0x000000060a177227 */ /* 0x000fe200078e00ff */
[----:B------:R-:W-:Y:S02]  /*25d0*/  SHF.R.U32.HI R22, RZ, R7, R22 ;  /* 0x00000007ff167219 */ /* 0x000fe40000011616 */
[-C--:B--2---:R-:W-:Y:S02]  /*25e0*/  SHF.R.U32.HI R21, RZ, R14.reuse, R21 ;  /* 0x0000000eff157219 */ /* 0x084fe40000011615 */
[----:B------:R-:W-:Y:S02]  /*25f0*/  SHF.R.U32.HI R5, RZ, R14, R5 ;  /* 0x0000000eff057219 */ /* 0x000fe40000011605 */
[----:B------:R-:W-:Y:S02]  /*2600*/  SEL R21, R0, R21, !P0 ;  /* 0x0000001500157207 */ /* 0x000fe40004000000 */
[----:B------:R-:W-:Y:S02]  /*2610*/  SHF.R.U32.HI R23, RZ, R7, R23 ;  /* 0x00000007ff177219 */ /* 0x000fe40000011617 */
[----:B----4-:R-:W-:-:S02]  /*2620*/  ISETP.NE.AND P1, PT, R15, 0x1, PT ;  /* 0x000000010f00780c */ /* 0x010fc40003f25270 */
[----:B------:R-:W-:Y:S02]  /*2630*/  SEL R5, R9, R5, !P0 ;  /* 0x0000000509057207 */ /* 0x000fe40004000000 */
[----:B------:R-:W-:Y:S02]  /*2640*/  SEL R22, R8, R22, !P1 ;  /* 0x0000001608167207 */ /* 0x000fe40004800000 */
[----:B------:R-:W-:Y:S01]  /*2650*/  SEL R23, R10, R23, !P1 ;  /* 0x000000170a177207 */ /* 0x000fe20004800000 */
[----:B---3--:R-:W-:-:S04]  /*2660*/  IMAD.HI.U32 R20, R21, R2, RZ ;  /* 0x0000000215147227 */ /* 0x008fc800078e00ff */
        /* <DEDUP_REMOVED lines=10> */
[----:B------:R-:W-:-:S04]  /*2710*/  @!P0 IMAD.HI.U32 R7, R23, R2, RZ ;  /* 0x0000000217078227 */ /* 0x000fc800078e00ff */
[----:B------:R-:W-:Y:S01]  /*2720*/  IMAD.MOV R2, RZ, RZ, -R6 ;  /* 0x000000ffff027224 */ /* 0x000fe200078e0a06 */
[----:B------:R-:W-:Y:S02]  /*2730*/  @!P0 SHF.R.U32.HI R3, RZ, R3, R7 ;  /* 0x00000003ff038219 */ /* 0x000fe40000011607 */
[----:B------:R-:W-:Y:S01]  /*2740*/  IADD3 R7, PT, PT, -R5, RZ, RZ ;  /* 0x000000ff05077210 */ /* 0x000fe20007ffe1ff */
[----:B------:R-:W-:Y:S01]  /*2750*/  IMAD R2, R40, R2, R5 ;  /* 0x0000000228027224 */ /* 0x000fe200078e0205 */
        /* <DEDUP_REMOVED lines=10> */
.L_x_41:
[----:B------:R-:W1:Y:S02]  /*2800*/  LDCU UR8, c[0x0][0xb30] ;  /* 0x00016600ff0877ac */ /* 0x000e640008000800 */
[----:B-1----:R-:W-:-:S09]  /*2810*/  UISETP.NE.AND UP0, UPT, UR8, 0x1, UPT ;  /* 0x000000010800788c */ /* 0x002fd2000bf05270 */
[----:B------:R-:W-:Y:S05]  /*2820*/  BRA.U UP0, `(.L_x_42) ;  /* 0x0000000100407547 */ /* 0x000fea000b800000 */
[----:B------:R-:W1:Y:S08]  /*2830*/  LDC.64 R4, c[0x0][0xb10] ;  /* 0x0002c400ff047b82 */ /* 0x000e700000000a00 */
[----:B------:R-:W2:Y:S08]  /*2840*/  LDC.64 R2, c[0x0][0xb18] ;  /* 0x0002c600ff027b82 */ /* 0x000eb00000000a00 */
[----:B------:R-:W4:Y:S08]  /*2850*/  LDC R6, c[0x0][0xb20] ;  /* 0x0002c800ff067b82 */ /* 0x000f300000000800 */
[----:B------:R-:W3:Y:S01]  /*2860*/  LDC R7, c[0x0][0xb0c] ;  /* 0x0002c300ff077b82 */ /* 0x000ee20000000800 */
[----:B-1----:R-:W-:-:S05]  /*2870*/  IMAD.HI.U32 R4, R10, R4, RZ ;  /* 0x000000040a047227 */ /* 0x002fca00078e00ff */
[----:B------:R-:W-:Y:S01]  /*2880*/  SHF.R.U32.HI R4, RZ, R5, R4 ;  /* 0x00000005ff047219 */ /* 0x000fe20000011604 */
[----:B--2---:R-:W-:Y:S01]  /*2890*/  IMAD.HI.U32 R3, R9, R3, RZ ;  /* 0x0000000309037227 */ /* 0x004fe200078e00ff */
[----:B------:R-:W-:-:S04]  /*28a0*/  ISETP.NE.AND P0, PT, R2, 0x1, PT ;  /* 0x000000010200780c */ /* 0x000fc80003f05270 */
[----:B----4-:R-:W-:-:S04]  /*28b0*/  SHF.R.U32.HI R3, RZ, R6, R3 ;  /* 0x00000006ff037219 */ /* 0x010fc80000011603 */
[----:B------:R-:W-:Y:S02]  /*28c0*/  SEL R3, R9, R3, !P0 ;  /* 0x0000000309037207 */ /* 0x000fe40004000000 */
[----:B---3--:R-:W-:-:S04]  /*28d0*/  ISETP.NE.AND P1, PT, R7, 0x1, PT ;  /* 0x000000010700780c */ /* 0x008fc80003f25270 */
[----:B------:R-:W-:-:S05]  /*28e0*/  SEL R4, R10, R4, !P1 ;  /* 0x000000040a047207 */ /* 0x000fca0004800000 */
[----:B------:R-:W-:Y:S02]  /*28f0*/  IMAD.IADD R5, R3, 0x1, -R4 ;  /* 0x0000000103057824 */ /* 0x000fe400078e0a04 */
[----:B------:R-:W-:Y:S02]  /*2900*/  IMAD.IADD R3, R4, 0x1, -R3 ;  /* 0x0000000104037824 */ /* 0x000fe400078e0a03 */
[----:B------:R-:W-:Y:S02]  /*2910*/  IMAD R10, R5, R7, R10 ;  /* 0x00000007050a7224 */ /* 0x000fe400078e020a */
[----:B------:R-:W-:-:S07]  /*2920*/  IMAD R9, R3, R2, R9 ;  /* 0x0000000203097224 */ /* 0x000fce00078e0209 */
.L_x_42:
[----:B------:R-:W-:Y:S01]  /*2930*/  VIADD R16, R16, 0x1 ;  /* 0x0000000110107836 */ /* 0x000fe20000000000 */
[----:B------:R-:W-:Y:S01]  /*2940*/  PLOP3.LUT P1, PT, PT, PT, PT, 0x80, 0x8 ;  /* 0x000000000008781c */ /* 0x000fe20003f2f070 */
[----:B------:R-:W-:Y:S02]  /*2950*/  IMAD.IADD R14, R10, 0x1, R91 ;  /* 0x000000010a0e7824 */ /* 0x000fe400078e025b */
[----:B------:R-:W-:Y:S01]  /*2960*/  IMAD.IADD R15, R9, 0x1, R90 ;  /* 0x00000001090f7824 */ /* 0x000fe200078e025a */
[----:B------:R-:W-:-:S04]  /*2970*/  ISETP.NE.AND P0, PT, R16, 0x2, PT ;  /* 0x000000021000780c */ /* 0x000fc80003f05270 */
[----:B------:R-:W-:Y:S02]  /*2980*/  SEL R2, RZ, 0x1, P0 ;  /* 0x00000001ff027807 */ /* 0x000fe40000000000 */
[----:B------:R-:W-:Y:S02]  /*2990*/  SEL R16, R16, RZ, P0 ;  /* 0x000000ff10107207 */ /* 0x000fe40000000000 */
[----:B------:R-:W-:Y:S01]  /*29a0*/  LOP3.LUT R13, R13, R2, RZ, 0x3c, !PT ;  /* 0x000000020d0d7212 */ /* 0x000fe200078e3cff */
[----:B------:R-:W-:Y:S06]  /*29b0*/  @P2 BRA `(.L_x_43) ;  /* 0xfffffff000582947 */ /* 0x000fec000383ffff */
[----:B------:R-:W-:Y:S01]  /*29c0*/  UIADD3 UR6, UPT, UPT, UR6, 0x100, URZ ;  /* 0x0000010006067890 */ /* 0x000fe2000fffe0ff */
[----:B------:R-:W-:-:S03]  /*29d0*/  SHF.L.U32 R2, R17, 0x1f, RZ ;  /* 0x0000001f11027819 */ /* 0x000fc600000006ff */
[----:B------:R-:W-:-:S09]  /*29e0*/  ULEA UR4, UR23, UR6, 0x3 ;  /* 0x0000000617047291 */ /* 0x000fd2000f8e18ff */
[----:B------:R-:W1:Y:S02]  /*29f0*/  SYNCS.PHASECHK.TRANS64.TRYWAIT P0, [UR4], R2 ;  /* 0x00000002ff0075a7 */ /* 0x000e640008001104 */
[----:B-1----:R-:W-:Y:S05]  /*2a00*/  @!P0 BRA `(.L_x_44) ;  /* 0x0000007c00748947 */ /* 0x002fea0003800000 */
.L_x_183:
[----:B------:R-:W-:-:S04]  /*2a10*/  UIADD3 UR5, UPT, UPT, UR23, 0x1, URZ ;  /* 0x0000000117057890 */ /* 0x000fc8000fffe0ff */
[----:B------:R-:W-:-:S04]  /*2a20*/  UISETP.NE.AND UP0, UPT, UR5, 0x20, UPT ;  /* 0x000000200500788c */ /* 0x000fc8000bf05270 */
[----:B------:R-:W-:Y:S02]  /*2a30*/  USEL UR7, URZ, 0x1, UP0 ;  /* 0x00000001ff077887 */ /* 0x000fe40008000000 */
[----:B------:R-:W-:-:S04]  /*2a40*/  USEL UR5, UR5, URZ, UP0 ;  /* 0x000000ff05057287 */ /* 0x000fc80008000000 */
[----:B------:R-:W-:Y:S01]  /*2a50*/  ULEA UR4, UR5, UR6, 0x3 ;  /* 0x0000000605047291 */ /* 0x000fe2000f8e18ff */
[----:B-1----:R-:W-:-:S04]  /*2a60*/  LOP3.LUT R2, R17, UR7, RZ, 0x3c, !PT ;  /* 0x0000000711027c12 */ /* 0x002fc8000f8e3cff */
[----:B------:R-:W-:-:S04]  /*2a70*/  SHF.L.U32 R3, R2, 0x1f, RZ ;  /* 0x0000001f02037819 */ /* 0x000fc800000006ff */
[----:B------:R-:W1:Y:S02]  /*2a80*/  SYNCS.PHASECHK.TRANS64.TRYWAIT P0, [UR4], R3 ;  /* 0x00000003ff0075a7 */ /* 0x000e640008001104 */
[----:B-1----:R-:W-:Y:S05]  /*2a90*/  @!P0 BRA `(.L_x_45) ;  /* 0x0000007c00688947 */ /* 0x002fea0003800000 */
.L_x_185:
[----:B------:R-:W-:-:S04]  /*2aa0*/  UIADD3 UR5, UPT, UPT, UR5, 0x1, URZ ;  /* 0x0000000105057890 */ /* 0x000fc8000fffe0ff */
[----:B------:R-:W-:-:S04]  /*2ab0*/  UISETP.NE.AND UP0, UPT, UR5, 0x20, UPT ;  /* 0x000000200500788c */ /* 0x000fc8000bf05270 */
[----:B------:R-:W-:Y:S02]  /*2ac0*/  USEL UR7, URZ, 0x1, UP0 ;  /* 0x00000001ff077887 */ /* 0x000fe40008000000 */
[----:B------:R-:W-:-:S04]  /*2ad0*/  USEL UR5, UR5, URZ, UP0 ;  /* 0x000000ff05057287 */ /* 0x000fc80008000000 */
[----:B------:R-:W-:Y:S01]  /*2ae0*/  ULEA UR4, UR5, UR6, 0x3 ;  /* 0x0000000605047291 */ /* 0x000fe2000f8e18ff */
[----:B------:R-:W-:-:S04]  /*2af0*/  LOP3.LUT R2, R2, UR7, RZ, 0x3c, !PT ;  /* 0x0000000702027c12 */ /* 0x000fc8000f8e3cff */
[----:B-1----:R-:W-:-:S04]  /*2b00*/  SHF.L.U32 R3, R2, 0x1f, RZ ;  /* 0x0000001f02037819 */ /* 0x002fc800000006ff */
[----:B------:R-:W1:Y:S02]  /*2b10*/  SYNCS.PHASECHK.TRANS64.TRYWAIT P0, [UR4], R3 ;  /* 0x00000003ff0075a7 */ /* 0x000e640008001104 */
[----:B-1----:R-:W-:Y:S05]  /*2b20*/  @!P0 BRA `(.L_x_46) ;  /* 0x0000007c005c8947 */ /* 0x002fea0003800000 */
.L_x_187:
        /* <DEDUP_REMOVED lines=9> */
.L_x_189:
        /* <DEDUP_REMOVED lines=9> */
.L_x_191:
        /* <DEDUP_REMOVED lines=9> */
.L_x_193:
        /* <DEDUP_REMOVED lines=9> */
.L_x_195:
        /* <DEDUP_REMOVED lines=9> */
.L_x_197:
        /* <DEDUP_REMOVED lines=9> */
.L_x_199:
        /* <DEDUP_REMOVED lines=9> */
.L_x_201:
        /* <DEDUP_REMOVED lines=9> */
.L_x_203:
        /* <DEDUP_REMOVED lines=9> */
.L_x_205:
        /* <DEDUP_REMOVED lines=9> */
.L_x_207:
        /* <DEDUP_REMOVED lines=9> */
.L_x_209:
        /* <DEDUP_REMOVED lines=9> */
.L_x_211:
        /* <DEDUP_REMOVED lines=9> */
.L_x_213:
        /* <DEDUP_REMOVED lines=9> */
.L_x_215:
        /* <DEDUP_REMOVED lines=9> */
.L_x_217:
        /* <DEDUP_REMOVED lines=9> */
.L_x_219:
        /* <DEDUP_REMOVED lines=9> */
.L_x_221:
        /* <DEDUP_REMOVED lines=9> */
.L_x_223:
        /* <DEDUP_REMOVED lines=9> */
.L_x_225:
        /* <DEDUP_REMOVED lines=9> */
.L_x_227:
        /* <DEDUP_REMOVED lines=9> */
.L_x_229:
        /* <DEDUP_REMOVED lines=9> */
.L_x_231:
        /* <DEDUP_REMOVED lines=9> */
.L_x_233:
        /* <DEDUP_REMOVED lines=9> */
.L_x_235:
        /* <DEDUP_REMOVED lines=9> */
.L_x_237:
        /* <DEDUP_REMOVED lines=9> */
.L_x_239:
        /* <DEDUP_REMOVED lines=9> */
.L_x_241:
        /* <DEDUP_REMOVED lines=9> */
.L_x_243:
[----:B------:R-:W-:-:S04]  /*3af0*/  UIADD3 UR5, UPT, UPT, UR5, 0x1, URZ ;  /* 0x0000000105057890 */ /* 0x000fc8000fffe0ff */
[----:B------:R-:W-:-:S04]  /*3b00*/  UISETP.NE.AND UP0, UPT, UR5, 0x20, UPT ;  /* 0x000000200500788c */ /* 0x000fc8000bf05270 */
[----:B------:R-:W-:Y:S02]  /*3b10*/  USEL UR4, URZ, 0x1, UP0 ;  /* 0x00000001ff047887 */ /* 0x000fe40008000000 */
[----:B------:R-:W-:-:S04]  /*3b20*/  USEL UR5, UR5, URZ, UP0 ;  /* 0x000000ff05057287 */ /* 0x000fc80008000000 */
[----:B------:R-:W-:Y:S01]  /*3b30*/  ULEA UR5, UR5, UR6, 0x3 ;  /* 0x0000000605057291 */ /* 0x000fe2000f8e18ff */
[----:B------:R-:W-:-:S04]  /*3b40*/  LOP3.LUT R2, R2, UR4, RZ, 0x3c, !PT ;  /* 0x0000000402027c12 */ /* 0x000fc8000f8e3cff */
[----:B------:R-:W-:Y:S01]  /*3b50*/  SHF.L.U32 R2, R2, 0x1f, RZ ;  /* 0x0000001f02027819 */ /* 0x000fe200000006ff */
[----:B-1-3--:R-:W-:-:S07]  /*3b60*/  IMAD.U32 R0, RZ, RZ, UR5 ;  /* 0x00000005ff007e24 */ /* 0x00afce000f8e00ff */
.L_x_75:
[----:B-1----:R1:W2:Y:S02]  /*3b70*/  SYNCS.PHASECHK.TRANS64.TRYWAIT P0, [R0+URZ], R2 ;  /* 0x00000002000075a7 */ /* 0x0022a400080011ff */
[----:B--2---:R-:W-:Y:S05]  /*3b80*/  @!P0 NANOSLEEP.SYNCS 0x989680 ;  /* 0x009896800000895d */ /* 0x004fea0003900000 */
[----:B------:R-:W2:Y:S02]  /*3b90*/  @!P0 SYNCS.PHASECHK.TRANS64 P0, [R0+URZ], R2 ;  /* 0x00000002000085a7 */ /* 0x000ea400080010ff */
[----:B--2---:R-:W-:Y:S05]  /*3ba0*/  @P0 EXIT ;  /* 0x000000000000094d */ /* 0x004fea0003800000 */
[----:B------:R-:W-:Y:S05]  /*3bb0*/  BRA `(.L_x_75) ;  /* 0xfffffffc00ec7947 */ /* 0x000fea000383ffff */
.L_x_23:
[----:B------:R-:W-:-:S04]  /*3bc0*/  UISETP.NE.AND UP1, UPT, UR37, URZ, UPT ;  /* 0x000000ff2500728c */ /* 0x000fc8000bf25270 */
[----:B------:R-:W-:-:S09]  /*3bd0*/  UISETP.NE.OR UP1, UPT, UR10, 0x1, UP1 ;  /* 0x000000010a00788c */ /* 0x000fd20008f25670 */
[----:B------:R-:W-:Y:S05]  /*3be0*/  BRA.U UP1, `(.L_x_76) ;  /* 0x00000005014c7547 */ /* 0x000fea000b800000 */
[----:B------:R-:W-:Y:S01]  /*3bf0*/  HFMA2 R11, -RZ, RZ, 0, 0 ;  /* 0x00000000ff0b7431 */ /* 0x000fe200000001ff */
[----:B------:R-:W-:Y:S01]  /*3c00*/  ISETP.GE.U32.AND P2, PT, R10, 0x2, PT ;  /* 0x000000020a00780c */ /* 0x000fe20003f46070 */
[----:B------:R-:W-:Y:S01]  /*3c10*/  IMAD.MOV.U32 R12, RZ, RZ, 0x1 ;  /* 0x00000001ff0c7424 */ /* 0x000fe200078e00ff */
[----:B------:R-:W-:Y:S01]  /*3c20*/  CS2R R8, SRZ ;  /* 0x0000000000087805 */ /* 0x000fe2000001ff00 */
[----:B------:R-:W-:Y:S01]  /*3c30*/  IMAD.MOV.U32 R3, RZ, RZ, RZ ;  /* 0x000000ffff037224 */ /* 0x000fe200078e00ff */
[----:B------:R-:W-:Y:S01]  /*3c40*/  UMOV UR4, 0x400 ;  /* 0x0000040000047882 */ /* 0x000fe20000000000 */
[----:B------:R-:W-:Y:S01]  /*3c50*/  UMOV UR6, URZ ;  /* 0x000000ff00067c82 */ /* 0x000fe20008000000 */
[----:B------:R-:W-:-:S12]  /*3c60*/  ULEA UR37, UR37, UR4, 0x18 ;  /* 0x0000000425257291 */ /* 0x000fd8000f8ec0ff */
.L_x_80:
[----:B------:R-:W-:Y:S02]  /*3c70*/  LEA R0, R3, UR37, 0x3 ;  /* 0x0000002503007c11 */ /* 0x000fe4000f8e18ff */
[----:B------:R-:W-:-:S03]  /*3c80*/  SHF.L.U32 R4, R8, 0x1f, RZ ;  /* 0x0000001f08047819 */ /* 0x000fc600000006ff */
[----:B------:R-:W-:Y:S01]  /*3c90*/  VIADD R5, R0, 0x2c0 ;  /* 0x000002c000057836 */ /* 0x000fe20000000000 */
[----:B------:R-:W1:Y:S02]  /*3ca0*/  SYNCS.PHASECHK.TRANS64.TRYWAIT P0, [R0+URZ+0x2b0], R4 ;  /* 0x0002b004000075a7 */ /* 0x000e6400080011ff */
[----:B-1----:R-:W-:Y:S05]  /*3cb0*/  @!P0 BRA `(.L_x_77) ;  /* 0x0000007400b08947 */ /* 0x002fea0003800000 */
.L_x_244:
[----:B------:R-:W-:Y:S01]  /*3cc0*/  ULEA UR5, UR6, UR37, 0x3 ;  /* 0x0000002506057291 */ /* 0x000fe2000f8e18ff */
[----:B-1----:R-:W-:Y:S01]  /*3cd0*/  PRMT R0, RZ, 0x654, R5 ;  /* 0x00000654ff007816 */ /* 0x002fe20000000005 */
[----:B------:R-:W-:Y:S01]  /*3ce0*/  @!P2 IMAD.MOV.U32 R4, RZ, RZ, 0x10 ;  /* 0x00000010ff04a424 */ /* 0x000fe200078e00ff */
[----:B------:R-:W-:Y:S01]  /*3cf0*/  SHF.L.U32 R5, R12, 0x1f, RZ ;  /* 0x0000001f0c057819 */ /* 0x000fe200000006ff */
[----:B------:R-:W-:Y:S01]  /*3d00*/  UIADD3 UR4, UPT, UPT, UR5, 0x250, URZ ;  /* 0x0000025005047890 */ /* 0x000fe2000fffe0ff */
[----:B------:R1:W-:Y:S05]  /*3d10*/  SYNCS.ARRIVE.TRANS64.RED.A1T0 RZ, [R0+URZ], RZ ;  /* 0x000000ff00ff79a7 */ /* 0x0003ea00081004ff */
[----:B------:R-:W-:Y:S01]  /*3d20*/  IMAD.U32 R6, RZ, RZ, UR4 ;  /* 0x00000004ff067e24 */ /* 0x000fe2000f8e00ff */
[----:B------:R-:W2:Y:S04]  /*3d30*/  SYNCS.PHASECHK.TRANS64.TRYWAIT P0, [UR5+0x260], R5 ;  /* 0x00026005ff0075a7 */ /* 0x000ea80008001105 */
[----:B------:R-:W-:Y:S01]  /*3d40*/  PRMT R6, R10, 0x654, R6 ;  /* 0x000006540a067816 */ /* 0x000fe20000000006 */
[----:B-12---:R-:W-:Y:S06]  /*3d50*/  @!P0 BRA `(.L_x_78) ;  /* 0x00000074009c8947 */ /* 0x006fec0003800000 */
.L_x_246:
[----:B------:R-:W-:Y:S01]  /*3d60*/  ULEA UR4, UR6, UR37, 0x4 ;  /* 0x0000002506047291 */ /* 0x000fe2000f8e20ff */
[----:B------:R-:W-:Y:S01]  /*3d70*/  SEL R2, R6, R2, !P2 ;  /* 0x0000000206027207 */ /* 0x000fe20005000000 */
[----:B------:R-:W-:Y:S01]  /*3d80*/  UIADD3 UR5, UPT, UPT, UR5, 0x250, URZ ;  /* 0x0000025005057890 */ /* 0x000fe2000fffe0ff */
[----:B-1----:R-:W-:Y:S01]  /*3d90*/  LEA R0, R11, UR37, 0x3 ;  /* 0x000000250b007c11 */ /* 0x002fe2000f8e18ff */
[----:B------:R-:W-:Y:S01]  /*3da0*/  UIADD3 UR4, UPT, UPT, UR4, 0x2e0, URZ ;  /* 0x000002e004047890 */ /* 0x000fe2000fffe0ff */
[----:B------:R1:W-:Y:S01]  /*3db0*/  @!P2 SYNCS.ARRIVE.TRANS64.RED RZ, [R2+URZ], R4 ;  /* 0x0000000402ffa9a7 */ /* 0x0003e200080004ff */
[----:B------:R-:W-:Y:S01]  /*3dc0*/  UIADD3 UR6, UPT, UPT, UR6, 0x1, URZ ;  /* 0x0000000106067890 */ /* 0x000fe2000fffe0ff */
[----:B------:R-:W-:-:S03]  /*3dd0*/  VIADD R3, R3, 0x1 ;  /* 0x0000000103037836 */ /* 0x000fc60000000000 */
[----:B------:R-:W-:Y:S02]  /*3de0*/  UISETP.NE.AND UP0, UPT, UR6, 0x2, UPT ;  /* 0x000000020600788c */ /* 0x000fe4000bf05270 */
[----:B------:R-:W-:Y:S01]  /*3df0*/  ISETP.NE.AND P0, PT, R3, 0x2, PT ;  /* 0x000000020300780c */ /* 0x000fe20003f05270 */
[----:B------:R-:W-:Y:S06]  /*3e00*/  UGETNEXTWORKID.BROADCAST [UR4], [UR5] ;  /* 0x00000000040073ca */ /* 0x000fec0008000100 */
[----:B------:R-:W-:Y:S02]  /*3e10*/  USEL UR4, URZ, 0x1, UP0 ;  /* 0x00000001ff047887 */ /* 0x000fe40008000000 */
[----:B------:R-:W-:-:S04]  /*3e20*/  USEL UR6, UR6, URZ, UP0 ;  /* 0x000000ff06067287 */ /* 0x000fc80008000000 */
[----:B------:R-:W-:Y:S02]  /*3e30*/  LOP3.LUT R12, R12, UR4, RZ, 0x3c, !PT ;  /* 0x000000040c0c7c12 */ /* 0x000fe4000f8e3cff */
[----:B-1----:R-:W-:-:S04]  /*3e40*/  SHF.L.U32 R4, R9, 0x1f, RZ ;  /* 0x0000001f09047819 */ /* 0x002fc800000006ff */
[----:B------:R-:W1:Y:S02]  /*3e50*/  SYNCS.PHASECHK.TRANS64.TRYWAIT P1, [R0+URZ+0x250], R4 ;  /* 0x00025004000075a7 */ /* 0x000e6400080211ff */
[----:B-1----:R-:W-:Y:S05]  /*3e60*/  @!P1 BRA `(.L_x_79) ;  /* 0x0000007400709947 */ /* 0x002fea0003800000 */
.L_x_247:
[----:B-1----:R-:W-:Y:S01]  /*3e70*/  LEA R4, R11, UR37, 0x4 ;  /* 0x000000250b047c11 */ /* 0x002fe2000f8e20ff */
[----:B------:R-:W-:Y:S01]  /*3e80*/  VIADD R0, R0, 0x260 ;  /* 0x0000026000007836 */ /* 0x000fe20000000000 */
[----:B------:R-:W-:Y:S01]  /*3e90*/  SEL R3, R3, RZ, P0 ;  /* 0x000000ff03037207 */ /* 0x000fe20000000000 */
[----:B------:R-:W-:-:S03]  /*3ea0*/  VIADD R11, R11, 0x1 ;  /* 0x000000010b0b7836 */ /* 0x000fc60000000000 */
[----:B------:R-:W1:Y:S01]  /*3eb0*/  LDS.128 R4, [R4+0x2e0] ;  /* 0x0002e00004047984 */ /* 0x000e620000000c00 */
[----:B------:R-:W-:Y:S02]  /*3ec0*/  PRMT R0, RZ, 0x654, R0 ;  /* 0x00000654ff007816 */ /* 0x000fe40000000000 */
[C---:B------:R-:W-:Y:S01]  /*3ed0*/  ISETP.NE.AND P1, PT, R11.reuse, 0x2, PT ;  /* 0x000000020b00780c */ /* 0x040fe20003f25270 */
[----:B------:R-:W-:Y:S01]  /*3ee0*/  @!PT LDS RZ, [RZ] ;  /* 0x00000000fffff984 */ /* 0x000fe20000000800 */
[----:B------:R-:W-:Y:S01]  /*3ef0*/  @!PT LDS RZ, [RZ] ;  /* 0x00000000fffff984 */ /* 0x000fe20000000800 */
[----:B------:R-:W-:Y:S01]  /*3f00*/  @!PT LDS RZ, [RZ] ;  /* 0x00000000fffff984 */ /* 0x000fe20000000800 */
[----:B------:R-:W-:Y:S01]  /*3f10*/  @!PT LDS RZ, [RZ] ;  /* 0x00000000fffff984 */ /* 0x000fe20000000800 */
[----:B------:R2:W-:Y:S06]  /*3f20*/  MEMBAR.ALL.CTA ;  /* 0x0000000000007992 */ /* 0x0005ec0000008000 */
[----:B--2---:R-:W2:Y:S01]  /*3f30*/  FENCE.VIEW.ASYNC.S ;  /* 0x00000000000073c6 */ /* 0x004ea20000000000 */
[----:B------:R-:W-:Y:S01]  /*3f40*/  SEL R11, R11, RZ, P1 ;  /* 0x000000ff0b0b7207 */ /* 0x000fe20000800000 */
[----:B--2---:R2:W-:Y:S01]  /*3f50*/  SYNCS.ARRIVE.TRANS64.RED.A1T0 RZ, [R0+URZ], RZ ;  /* 0x000000ff00ff79a7 */ /* 0x0045e200081004ff */
[----:B-1----:R-:W-:-:S02]  /*3f60*/  LOP3.LUT P3, RZ, R6, 0x1, RZ, 0xc0, !PT ;  /* 0x0000000106ff7812 */ /* 0x002fc4000786c0ff */
[----:B------:R-:W-:-:S04]  /*3f70*/  SEL R4, RZ, 0x1, P1 ;  /* 0x00000001ff047807 */ /* 0x000fc80000800000 */
[----:B------:R-:W-:Y:S02]  /*3f80*/  LOP3.LUT R9, R9, R4, RZ, 0x3c, !PT ;  /* 0x0000000409097212 */ /* 0x000fe400078e3cff */
[----:B--2---:R-:W-:-:S04]  /*3f90*/  SEL R0, RZ, 0x1, P0 ;  /* 0x00000001ff007807 */ /* 0x004fc80000000000 */
[----:B------:R-:W-:Y:S01]  /*3fa0*/  LOP3.LUT R8, R8, R0, RZ, 0x3c, !PT ;  /* 0x0000000008087212 */ /* 0x000fe200078e3cff */
[----:B------:R-:W-:Y:S06]  /*3fb0*/  @P3 BRA `(.L_x_80) ;  /* 0xfffffffc002c3947 */ /* 0x000fec000383ffff */
[----:B------:R-:W-:Y:S01]  /*3fc0*/  ULEA UR5, UR6, UR37, 0x3 ;  /* 0x0000002506057291 */ /* 0x000fe2000f8e18ff */
[----:B------:R-:W-:-:S08]  /*3fd0*/  SHF.L.U32 R2, R12, 0x1f, RZ ;  /* 0x0000001f0c027819 */ /* 0x000fd000000006ff */
[----:B------:R-:W1:Y:S02]  /*3fe0*/  SYNCS.PHASECHK.TRANS64 P0, [UR5+0x260], R2 ;  /* 0x00026002ff0075a7 */ /* 0x000e640008001005 */
[----:B-1----:R-:W-:Y:S05]  /*3ff0*/  @P0 BRA `(.L_x_81) ;  /* 0x0000000000080947 */ /* 0x002fea0003800000 */
[----:B------:R-:W1:Y:S02]  /*4000*/  SYNCS.PHASECHK.TRANS64.TRYWAIT P0, [UR5+0x260], R2 ;  /* 0x00026002ff0075a7 */ /* 0x000e640008001105 */
[----:B-1----:R-:W-:Y:S05]  /*4010*/  @!P0 BRA `(.L_x_82) ;  /* 0x0000007400188947 */ /* 0x002fea0003800000 */
.L_x_81:
[----:B------:R-:W-:-:S04]  /*4020*/  UIADD3 UR4, UPT, UPT, UR6, 0x1, URZ ;  /* 0x0000000106047890 */ /* 0x000fc8000fffe0ff */
[----:B------:R-:W-:-:S04]  /*4030*/  UISETP.NE.AND UP0, UPT, UR4, 0x2, UPT ;  /* 0x000000020400788c */ /* 0x000fc8000bf05270 */
[----:B------:R-:W-:Y:S02]  /*4040*/  USEL UR7, URZ, 0x1, UP0 ;  /* 0x00000001ff077887 */ /* 0x000fe40008000000 */
[----:B------:R-:W-:-:S04]  /*4050*/  USEL UR4, UR4, URZ, UP0 ;  /* 0x000000ff04047287 */ /* 0x000fc80008000000 */
[----:B------:R-:W-:Y:S01]  /*4060*/  ULEA UR4, UR4, UR37, 0x3 ;  /* 0x0000002504047291 */ /* 0x000fe2000f8e18ff */
[----:B-1----:R-:W-:-:S04]  /*4070*/  LOP3.LUT R2, R12, UR7, RZ, 0x3c, !PT ;  /* 0x000000070c027c12 */ /* 0x002fc8000f8e3cff */
[----:B------:R-:W-:-:S04]  /*4080*/  SHF.L.U32 R0, R2, 0x1f, RZ ;  /* 0x0000001f02007819 */ /* 0x000fc800000006ff */
[----:B------:R-:W1:Y:S02]  /*4090*/  SYNCS.PHASECHK.TRANS64 P0, [UR4+0x260], R0 ;  /* 0x00026000ff0075a7 */ /* 0x000e640008001004 */
[----:B-1----:R-:W-:Y:S05]  /*40a0*/  @P0 EXIT ;  /* 0x000000000000094d */ /* 0x002fea0003800000 */
[----:B------:R-:W-:Y:S02]  /*40b0*/  SHF.L.U32 R2, R2, 0x1f, RZ ;  /* 0x0000001f02027819 */ /* 0x000fe400000006ff */
[----:B------:R-:W-:-:S07]  /*40c0*/  MOV R0, UR4 ;  /* 0x0000000400007c02 */ /* 0x000fce0008000f00 */
.L_x_83:
[----:B-1----:R1:W2:Y:S02]  /*40d0*/  SYNCS.PHASECHK.TRANS64.TRYWAIT P0, [R0+URZ+0x260], R2 ;  /* 0x00026002000075a7 */ /* 0x0022a400080011ff */
[----:B--2---:R-:W-:Y:S05]  /*40e0*/  @!P0 NANOSLEEP.SYNCS 0x989680 ;  /* 0x009896800000895d */ /* 0x004fea0003900000 */
[----:B------:R-:W2:Y:S02]  /*40f0*/  @!P0 SYNCS.PHASECHK.TRANS64 P0, [R0+URZ+0x260], R2 ;  /* 0x00026002000085a7 */ /* 0x000ea400080010ff */
[----:B--2---:R-:W-:Y:S05]  /*4100*/  @P0 EXIT ;  /* 0x000000000000094d */ /* 0x004fea0003800000 */
[----:B------:R-:W-:Y:S05]  /*4110*/  BRA `(.L_x_83) ;  /* 0xfffffffc00ec7947 */ /* 0x000fea000383ffff */
.L_x_76:
[----:B------:R-:W-:Y:S05]  /*4120*/  BRA.U UP4, `(.L_x_84) ;  /* 0x0000001104847547 */ /* 0x000fea000b800000 */
[----:B------:R-:W-:Y:S01]  /*4130*/  UMOV UR6, 0x40 ;  /* 0x0000004000067882 */ /* 0x000fe20000000000 */
[----:B------:R-:W-:Y:S01]  /*4140*/  NOP ;  /* 0x0000000000007918 */ /* 0x000fe20000000000 */
[----:B------:R-:W-:Y:S01]  /*4150*/  ULEA UR6, UR37, UR6, 0x18 ;  /* 0x0000000625067291 */ /* 0x000fe2000f8ec0ff */
[----:B------:R-:W-:Y:S02]  /*4160*/  UMOV UR7, 0x400 ;  /* 0x0000040000077882 */ /* 0x000fe40000000000 */
[----:B------:R-:W-:-:S06]  /*4170*/  ULEA UR37, UR37, UR7, 0x18 ;  /* 0x0000000725257291 */ /* 0x000fcc000f8ec0ff */
[----:B------:R-:W1:Y:S02]  /*4180*/  LDS.U8 R2, [UR6+0x1c] ;  /* 0x00001c06ff027984 */ /* 0x000e640008000000 */
[----:B-1----:R-:W-:-:S13]  /*4190*/  ISETP.NE.AND P0, PT, R2, RZ, PT ;  /* 0x000000ff0200720c */ /* 0x002fda0003f05270 */
[----:B------:R-:W-:Y:S05]  /*41a0*/  @P0 BRA `(.L_x_85) ;  /* 0x0000000400080947 */ /* 0x000fea0003800000 */
[----:B------:R-:W-:Y:S02]  /*41b0*/  UISETP.NE.U32.AND UP0, UPT, UR5, 0x1, UPT ;  /* 0x000000010500788c */ /* 0x000fe4000bf05070 */
[----:B------:R-:W-:-:S07]  /*41c0*/  UIADD3 UR8, UPT, UPT, UR6, 0x8, URZ ;  /* 0x0000000806087890 */ /* 0x000fce000fffe0ff */
[----:B------:R-:W-:Y:S05]  /*41d0*/  BRA.U !UP0, `(.L_x_86) ;  /* 0x00000001089c7547 */ /* 0x000fea000b800000 */
[----:B------:R-:W-:Y:S01]  /*41e0*/  ELECT P0, URZ, PT ;  /* 0x0000000000ff782f */ /* 0x000fe20003800000 */
[----:B------:R-:W-:-:S12]  /*41f0*/  BSSY B0, `(.L_x_86) ;  /* 0x0000025000007945 */ /* 0x000fd80003800000 */
[----:B------:R-:W-:Y:S05]  /*4200*/  @!P0 BRA `(.L_x_87) ;  /* 0x00000000008c8947 */ /* 0x000fea0003800000 */
[----:B------:R-:W-:-:S05]  /*4210*/  UMOV UR7, 0x10 ;  /* 0x0000001000077882 */ /* 0x000fca0000000000 */
[----:B------:R-:W-:Y:S04]  /*4220*/  DEPBAR.LE SB1, 0x36 ;  /* 0x00009d800000791a */ /* 0x000fe80000000000 */
[----:B------:R-:W1:Y:S02]  /*4230*/  UTCATOMSWS.2CTA.FIND_AND_SET.ALIGN UP1, UR7, UR7 ;  /* 0x00000007000775e3 */ /* 0x000e640008220800 */
[----:B-1----:R-:W-:Y:S01]  /*4240*/  MOV R10, UR7 ;  /* 0x00000007000a7c02 */ /* 0x002fe20008000f00 */
[----:B------:R-:W-:Y:S06]  /*4250*/  BRA.U UP1, `(.L_x_88) ;  /* 0x0000000101187547 */ /* 0x000fec000b800000 */
.L_x_89:
[----:B------:R-:W-:Y:S05]  /*4260*/  NANOSLEEP 0x64 ;  /* 0x000000640000795d */ /* 0x000fea0003800000 */
[----:B------:R-:W-:-:S05]  /*4270*/  UMOV UR7, 0x10 ;  /* 0x0000001000077882 */ /* 0x000fca0000000000 */
[----:B------:R-:W-:Y:S04]  /*4280*/  DEPBAR.LE SB1, 0x36 ;  /* 0x00009d800000791a */ /* 0x000fe80000000000 */
[----:B------:R-:W1:Y:S02]  /*4290*/  UTCATOMSWS.2CTA.FIND_AND_SET.ALIGN UP1, UR7, UR7 ;  /* 0x00000007000775e3 */ /* 0x000e640008220800 */
[----:B-1----:R-:W-:Y:S01]  /*42a0*/  MOV R10, UR7 ;  /* 0x00000007000a7c02 */ /* 0x002fe20008000f00 */
[----:B------:R-:W-:Y:S05]  /*42b0*/  BRA.U !UP1, `(.L_x_89) ;  /* 0xfffffffd09e87547 */ /* 0x000fea000b83ffff */
.L_x_88:
[----:B------:R-:W1:Y:S01]  /*42c0*/  LDS R5, [UR6+0x10] ;  /* 0x00001006ff057984 */ /* 0x000e620008000800 */
[----:B------:R-:W-:Y:S01]  /*42d0*/  IMAD.U32 R3, RZ, RZ, UR37 ;  /* 0x00000025ff037e24 */ /* 0x000fe2000f8e00ff */
[----:B------:R-:W-:-:S03]  /*42e0*/  MOV R2, UR4 ;  /* 0x0000000400027c02 */ /* 0x000fc60008000f00 */
[----:B------:R-:W-:Y:S01]  /*42f0*/  VIADD R3, R3, 0x300 ;  /* 0x0000030003037836 */ /* 0x000fe20000000000 */
[----:B-1----:R-:W-:-:S04]  /*4300*/  SHF.L.U32 R5, R5, 0x1f, RZ ;  /* 0x0000001f05057819 */ /* 0x002fc800000006ff */
[----:B------:R-:W1:Y:S02]  /*4310*/  SYNCS.PHASECHK.TRANS64.TRYWAIT P0, [UR6+0x8], R5 ;  /* 0x00000805ff0075a7 */ /* 0x000e640008001106 */
[----:B-1----:R-:W-:Y:S05]  /*4320*/  @P0 BRA `(.L_x_90) ;  /* 0x0000000000080947 */ /* 0x002fea0003800000 */
[----:B------:R-:W1:Y:S02]  /*4330*/  SYNCS.PHASECHK.TRANS64.TRYWAIT P0, [UR6+0x8], R5 ;  /* 0x00000805ff0075a7 */ /* 0x000e640008001106 */
[----:B-1----:R-:W-:Y:S05]  /*4340*/  @!P0 BRA `(.L_x_91) ;  /* 0x0000007000648947 */ /* 0x002fea0003800000 */
.L_x_90:
[----:B-1----:R-:W-:Y:S01]  /*4350*/  HFMA2 R4, -RZ, RZ, 0, 5.9604644775390625e-08 ;  /* 0x00000001ff047431 */ /* 0x002fe200000001ff */
[----:B------:R-:W-:Y:S01]  /*4360*/  UPRMT UR7, UR4, 0x654, UR8 ;  /* 0x0000065404077896 */ /* 0x000fe20008000008 */
[----:B------:R-:W-:Y:S01]  /*4370*/  IMAD.MOV.U32 R7, RZ, RZ, 0xffff ;  /* 0x0000ffffff077424 */ /* 0x000fe200078e00ff */
[----:B------:R-:W-:Y:S01]  /*4380*/  PRMT R2, R2, 0x654, R3 ;  /* 0x0000065402027816 */ /* 0x000fe20000000003 */
[----:B------:R-:W-:Y:S02]  /*4390*/  IMAD.MOV.U32 R5, RZ, RZ, 0x4 ;  /* 0x00000004ff057424 */ /* 0x000fe400078e00ff */
[----:B------:R-:W-:Y:S01]  /*43a0*/  IMAD.SHL.U32 R9, R10, 0x20, RZ ;  /* 0x000000200a097824 */ /* 0x000fe200078e00ff */
[----:B------:R-:W-:Y:S02]  /*43b0*/  MOV R3, UR7 ;  /* 0x0000000700037c02 */ /* 0x000fe40008000f00 */
[-C--:B------:R-:W-:Y:S01]  /*43c0*/  SHF.L.U32 R7, R7, R10.reuse, RZ ;  /* 0x0000000a07077219 */ /* 0x080fe200000006ff */
[----:B------:R1:W-:Y:S01]  /*43d0*/  SYNCS.ARRIVE.TRANS64.RED RZ, [UR7], R5 ;  /* 0x00000005ffff79a7 */ /* 0x0003e20008000407 */
[----:B------:R-:W-:Y:S01]  /*43e0*/  SHF.L.U32 R6, R4, R10, RZ ;  /* 0x0000000a04067219 */ /* 0x000fe200000006ff */
[----:B------:R1:W-:Y:S04]  /*43f0*/  STS [UR37+0x300], R9 ;  /* 0x00030009ff007988 */ /* 0x0003e80008000825 */
[----:B------:R1:W-:Y:S04]  /*4400*/  STAS [R2.64], R10 ;  /* 0x0000000a02007dbd */ /* 0x0003e8000c0008ff */
[----:B------:R1:W-:Y:S04]  /*4410*/  ATOMS.OR RZ, [UR6+0x14], R7 ;  /* 0x00001407ffff798c */ /* 0x0003e8000b000006 */
[----:B------:R1:W-:Y:S04]  /*4420*/  ATOMS.OR RZ, [UR6+0x18], R6 ;  /* 0x00001806ffff798c */ /* 0x0003e8000b000006 */
[----:B------:R1:W-:Y:S02]  /*4430*/  ATOMS.XOR RZ, [UR6+0x10], R4 ;  /* 0x00001004ffff798c */ /* 0x0003e4000b800006 */
.L_x_87:
[----:B------:R-:W-:Y:S05]  /*4440*/  BSYNC B0 ;  /* 0x0000000000007941 */ /* 0x000fea0003800000 */
.L_x_86:
[----:B------:R-:W-:Y:S05]  /*4450*/  BRA.U UP0, `(.L_x_92) ;  /* 0x00000001006c7547 */ /* 0x000fea000b800000 */
[----:B------:R-:W-:-:S03]  /*4460*/  UMOV UR7, 0xffffffff ;  /* 0xffffffff00077882 */ /* 0x000fc60000000000 */
[----:B------:R-:W-:Y:S05]  /*4470*/  BRA.DIV UR7, `(.L_x_93) ;  /* 0x0000007207307947 */ /* 0x000fea000b800000 */
[----:B------:R-:W-:-:S13]  /*4480*/  ELECT P6, URZ, PT ;  /* 0x0000000000ff782f */ /* 0x000fda00038c0000 */
.L_x_251:
[----:B------:R-:W-:Y:S05]  /*4490*/  @!P6 BRA `(.L_x_92) ;  /* 0x00000000005ce947 */ /* 0x000fea0003800000 */
[----:B-1----:R-:W1:Y:S02]  /*44a0*/  LDS R3, [UR6+0x10] ;  /* 0x00001006ff037984 */ /* 0x002e640008000800 */
[----:B-1----:R-:W-:-:S04]  /*44b0*/  SHF.L.U32 R3, R3, 0x1f, RZ ;  /* 0x0000001f03037819 */ /* 0x002fc800000006ff */
[----:B------:R-:W1:Y:S02]  /*44c0*/  SYNCS.PHASECHK.TRANS64.TRYWAIT P0, [UR6+0x8], R3 ;  /* 0x00000803ff0075a7 */ /* 0x000e640008001106 */
[----:B-1----:R-:W-:Y:S05]  /*44d0*/  @P0 BRA `(.L_x_94) ;  /* 0x0000000000080947 */ /* 0x002fea0003800000 */
[----:B------:R-:W1:Y:S02]  /*44e0*/  SYNCS.PHASECHK.TRANS64.TRYWAIT P0, [UR6+0x8], R3 ;  /* 0x00000803ff0075a7 */ /* 0x000e640008001106 */
[----:B-1----:R-:W-:Y:S05]  /*44f0*/  @!P0 BRA `(.L_x_95) ;  /* 0x0000007000308947 */ /* 0x002fea0003800000 */
.L_x_94:
[----:B------:R-:W2:Y:S01]  /*4500*/  LDS R5, [UR37+0x300] ;  /* 0x00030025ff057984 */ /* 0x000ea20008000800 */
[----:B-1----:R-:W-:Y:S02]  /*4510*/  HFMA2 R2, -RZ, RZ, 0, 5.9604644775390625e-08 ;  /* 0x00000001ff027431 */ /* 0x002fe400000001ff */
[----:B------:R-:W-:Y:S01]  /*4520*/  IMAD.MOV.U32 R3, RZ, RZ, 0xffff ;  /* 0x0000ffffff037424 */ /* 0x000fe200078e00ff */
[----:B------:R-:W-:Y:S01]  /*4530*/  UPRMT UR7, UR4, 0x654, UR8 ;  /* 0x0000065404077896 */ /* 0x000fe20008000008 */
[----:B--2---:R-:W-:-:S03]  /*4540*/  IMAD.SHL.U32 R4, R5, 0x20, RZ ;  /* 0x0000002005047824 */ /* 0x004fc600078e00ff */
[-C--:B------:R-:W-:Y:S02]  /*4550*/  SHF.L.U32 R3, R3, R5.reuse, RZ ;  /* 0x0000000503037219 */ /* 0x080fe400000006ff */
[----:B------:R-:W-:Y:S01]  /*4560*/  SHF.L.U32 R5, R2, R5, RZ ;  /* 0x0000000502057219 */ /* 0x000fe200000006ff */
[----:B------:R2:W-:Y:S04]  /*4570*/  STS [UR37+0x300], R4 ;  /* 0x00030004ff007988 */ /* 0x0005e80008000825 */
[----:B------:R2:W-:Y:S04]  /*4580*/  ATOMS.OR RZ, [UR6+0x14], R3 ;  /* 0x00001403ffff798c */ /* 0x0005e8000b000006 */
[----:B------:R2:W-:Y:S01]  /*4590*/  ATOMS.OR RZ, [UR6+0x18], R5 ;  /* 0x00001805ffff798c */ /* 0x0005e2000b000006 */
[----:B------:R-:W-:Y:S03]  /*45a0*/  SYNCS.ARRIVE.TRANS64.RED.A1T0 RZ, [UR7], RZ ;  /* 0x000000ffffff79a7 */ /* 0x000fe60008100407 */
[----:B------:R2:W-:Y:S01]  /*45b0*/  ATOMS.XOR RZ, [UR6+0x10], R2 ;  /* 0x00001002ffff798c */ /* 0x0005e2000b800006 */
[----:B------:R-:W-:Y:S05]  /*45c0*/  BRA `(.L_x_92) ;  /* 0x0000000000107947 */ /* 0x000fea0003800000 */
.L_x_85:
[----:B------:R-:W-:-:S05]  /*45d0*/  MOV R2, 0xffffffff ;  /* 0xffffffff00027802 */ /* 0x000fca0000000f00 */
[----:B------:R1:W-:Y:S02]  /*45e0*/  STS [UR37+0x300], R2 ;  /* 0x00030002ff007988 */ /* 0x0003e40008000825 */
[----:B-1----:R-:W-:Y:S02]  /*45f0*/  MOV R2, 0x4610 ;  /* 0x0000461000027802 */ /* 0x002fe40000000f00 */
[----:B-----5:R-:W-:Y:S05]  /*4600*/  CALL.REL.NOINC `($__internal_1_$__cuda_sm10x_tcgen05_guardrail_trap_phase_invalid_during_alloc) ;  /* 0x0000007800047944 */ /* 0x020fea0003c00000 */
.L_x_92:
[----:B------:R-:W-:Y:S05]  /*4610*/  WARPSYNC.ALL ;  /* 0x0000000000007948 */ /* 0x000fea0003800000 */
[----:B------:R-:W3:Y:S01]  /*4620*/  S2UR UR8, SR_CgaCtaId ;  /* 0x00000000000879c3 */ /* 0x000ee20000008800 */
[----:B------:R-:W-:Y:S01]  /*4630*/  UMOV UR6, 0x400 ;  /* 0x0000040000067882 */ /* 0x000fe20000000000 */
[----:B------:R-:W-:-:S06]  /*4640*/  NOP ;  /* 0x0000000000007918 */ /* 0x000fcc0000000000 */
[----:B------:R-:W-:Y:S06]  /*4650*/  BAR.ARV 0x6, 0xa0 ;  /* 0x0182800000007b1d */ /* 0x000fec0000002000 */
[----:B------:R-:W-:Y:S01]  /*4660*/  LOP3.LUT R0, R0, 0xffff, RZ, 0xc0, !PT ;  /* 0x0000ffff00007812 */ /* 0x000fe200078ec0ff */
[----:B-1----:R-:W-:Y:S01]  /*4670*/  IMAD.MOV.U32 R9, RZ, RZ, 0x1 ;  /* 0x00000001ff097424 */ /* 0x002fe200078e00ff */
[----:B------:R-:W-:Y:S01]  /*4680*/  LOP3.LUT R8, R8, 0xffff, RZ, 0xc0, !PT ;  /* 0x0000ffff08087812 */ /* 0x000fe200078ec0ff */
[----:B------:R-:W-:Y:S01]  /*4690*/  UMOV UR22, URZ ;  /* 0x000000ff00167c82 */ /* 0x000fe20008000000 */
[----:B------:R-:W-:Y:S01]  /*46a0*/  R2UR UR12, R0 ;  /* 0x00000000000c72ca */ /* 0x000fe200000e0000 */
[----:B------:R-:W-:Y:S01]  /*46b0*/  UMOV UR21, URZ ;  /* 0x000000ff00157c82 */ /* 0x000fe20008000000 */
[----:B------:R-:W-:Y:S01]  /*46c0*/  R2UR UR13, R8 ;  /* 0x00000000080d72ca */ /* 0x000fe200000e0000 */
[----:B------:R-:W-:Y:S01]  /*46d0*/  IMAD.MOV.U32 R8, RZ, RZ, RZ ;  /* 0x000000ffff087224 */ /* 0x000fe200078e00ff */
[----:B------:R-:W-:-:S02]  /*46e0*/  UISETP.NE.AND UP2, UPT, UR5, URZ, UPT ;  /* 0x000000ff0500728c */ /* 0x000fc4000bf45270 */
[----:B---3--:R-:W-:Y:S01]  /*46f0*/  ULEA UR8, UR8, UR6, 0x18 ;  /* 0x0000000608087291 */ /* 0x008fe2000f8ec0ff */
[----:B------:R-:W1:Y:S03]  /*4700*/  LDCU UR6, c[0x0][0x38c] ;  /* 0x00007180ff0677ac */ /* 0x000e660008000800 */
[----:B------:R-:W-:Y:S02]  /*4710*/  UIADD3 UR14, UPT, UPT, UR8, 0x8600, URZ ;  /* 0x00008600080e7890 */ /* 0x000fe4000fffe0ff */
[----:B------:R-:W-:-:S03]  /*4720*/  UIADD3 UR15, UPT, UPT, UR8, 0x28600, URZ ;  /* 0x00028600080f7890 */ /* 0x000fc6000fffe0ff */
[----:B--2---:R-:W2:Y:S01]  /*4730*/  LDS R2, [UR8+0x300] ;  /* 0x00030008ff027984 */ /* 0x004ea20008000800 */
[----:B------:R-:W-:Y:S02]  /*4740*/  USHF.R.U32.HI UR14, URZ, 0x4, UR14 ;  /* 0x00000004ff0e7899 */ /* 0x000fe4000801160e */
[----:B------:R-:W-:Y:S02]  /*4750*/  USHF.R.U32.HI UR15, URZ, 0x4, UR15 ;  /* 0x00000004ff0f7899 */ /* 0x000fe4000801160f */
[----:B------:R-:W-:Y:S02]  /*4760*/  ULOP3.LUT UR14, UR14, 0x3fff, URZ, 0xc0, !UPT ;  /* 0x00003fff0e0e7892 */ /* 0x000fe4000f8ec0ff */
[----:B------:R-:W-:Y:S02]  /*4770*/  ULOP3.LUT UR15, UR15, 0x3fff, URZ, 0xc0, !UPT ;  /* 0x00003fff0f0f7892 */ /* 0x000fe4000f8ec0ff */
[----:B------:R-:W-:Y:S02]  /*4780*/  ULOP3.LUT UR14, UR14, 0x10000, URZ, 0xfc, !UPT ;  /* 0x000100000e0e7892 */ /* 0x000fe4000f8efcff */
[----:B-1----:R-:W-:-:S02]  /*4790*/  UIADD3 UR6, UPT, UPT, UR6, 0xf, URZ ;  /* 0x0000000f06067890 */ /* 0x002fc4000fffe0ff */
[----:B------:R-:W-:Y:S02]  /*47a0*/  ULOP3.LUT UR15, UR15, 0x10000, URZ, 0xfc, !UPT ;  /* 0x000100000f0f7892 */ /* 0x000fe4000f8efcff */
[----:B------:R-:W-:Y:S01]  /*47b0*/  USHF.R.S32.HI UR7, URZ, 0x1f, UR6 ;  /* 0x0000001fff077899 */ /* 0x000fe20008011406 */
[----:B------:R-:W-:Y:S01]  /*47c0*/  UMOV UR20, URZ ;  /* 0x000000ff00147c82 */ /* 0x000fe20008000000 */
[----:B------:R-:W-:Y:S02]  /*47d0*/  UMOV UR26, 0x0 ;  /* 0x00000000001a7882 */ /* 0x000fe40000000000 */
[----:B------:R-:W-:Y:S01]  /*47e0*/  ULEA.HI UR7, UR7, UR6, URZ, 0x4 ;  /* 0x0000000607077291 */ /* 0x000fe2000f8f20ff */
[----:B------:R-:W-:-:S03]  /*47f0*/  UMOV UR27, 0x10200010 ;  /* 0x10200010001b7882 */ /* 0x000fc60000000000 */
[----:B------:R-:W-:-:S04]  /*4800*/  USHF.R.S32.HI UR7, URZ, 0x4, UR7 ;  /* 0x00000004ff077899 */ /* 0x000fc80008011407 */
[----:B------:R-:W-:-:S04]  /*4810*/  UISETP.LT.AND UP0, UPT, UR7, 0x1, UPT ;  /* 0x000000010700788c */ /* 0x000fc8000bf01270 */
[----:B------:R-:W-:Y:S01]  /*4820*/  USEL UR23, UR7, 0x1, !UP0 ;  /* 0x0000000107177887 */ /* 0x000fe2000c000000 */
[----:B--2---:R-:W-:Y:S02]  /*4830*/  R2UR UR24, R2 ;  /* 0x00000000021872ca */ /* 0x004fe400000e0000 */
[----:B------:R-:W-:-:S13]  /*4840*/  CS2R R2, SRZ ;  /* 0x0000000000027805 */ /* 0x000fda000001ff00 */
.L_x_103:
[C---:B------:R-:W-:Y:S02]  /*4850*/  LEA R0, R8.reuse, UR8, 0x3 ;  /* 0x0000000808007c11 */ /* 0x040fe4000f8e18ff */
[----:B------:R-:W-:Y:S02]  /*4860*/  SHF.L.U32 R4, R3, 0x1f, RZ ;  /* 0x0000001f03047819 */ /* 0x000fe400000006ff */
[----:B------:R-:W-:Y:S02]  /*4870*/  LEA R5, R8, UR8, 0x4 ;  /* 0x0000000808057c11 */ /* 0x000fe4000f8e20ff */
[----:B------:R-:W1:Y:S02]  /*4880*/  SYNCS.PHASECHK.TRANS64.TRYWAIT P0, [R0+URZ+0x250], R4 ;  /* 0x00025004000075a7 */ /* 0x000e6400080011ff */
[----:B-1-34-:R-:W-:Y:S05]  /*4890*/  @!P0 BRA `(.L_x_96) ;  /* 0x0000006c00608947 */ /* 0x01afea0003800000 */
.L_x_252:
[----:B-1----:R-:W1:Y:S01]  /*48a0*/  LDS.128 R4, [R5+0x2e0] ;  /* 0x0002e00005047984 */ /* 0x002e620000000c00 */
[----:B------:R-:W-:Y:S02]  /*48b0*/  VIADD R0, R0, 0x260 ;  /* 0x0000026000007836 */ /* 0x000fe40000000000 */
[----:B------:R-:W-:Y:S01]  /*48c0*/  VIADD R8, R8, 0x1 ;  /* 0x0000000108087836 */ /* 0x000fe20000000000 */
[----:B------:R-:W-:Y:S01]  /*48d0*/  @!PT LDS RZ, [RZ] ;  /* 0x00000000fffff984 */ /* 0x000fe20000000800 */
[----:B------:R-:W-:Y:S01]  /*48e0*/  @!PT LDS RZ, [RZ] ;  /* 0x00000000fffff984 */ /* 0x000fe20000000800 */
[----:B------:R-:W-:Y:S01]  /*48f0*/  @!PT LDS RZ, [RZ] ;  /* 0x00000000fffff984 */ /* 0x000fe20000000800 */
[----:B------:R-:W-:Y:S01]  /*4900*/  @!PT LDS RZ, [RZ] ;  /* 0x00000000fffff984 */ /* 0x000fe20000000800 */
[----:B------:R2:W-:Y:S06]  /*4910*/  MEMBAR.ALL.CTA ;  /* 0x0000000000007992 */ /* 0x0005ec0000008000 */
[----:B--2---:R-:W2:Y:S01]  /*4920*/  FENCE.VIEW.ASYNC.S ;  /* 0x00000000000073c6 */ /* 0x004ea20000000000 */
[----:B------:R-:W-:-:S04]  /*4930*/  PRMT R0, RZ, 0x654, R0 ;  /* 0x00000654ff007816 */ /* 0x000fc80000000000 */
[----:B--2---:R2:W-:Y:S01]  /*4940*/  SYNCS.ARRIVE.TRANS64.RED.A1T0 RZ, [R0+URZ], RZ ;  /* 0x000000ff00ff79a7 */ /* 0x0045e200081004ff */
[----:B-1----:R-:W-:Y:S01]  /*4950*/  LOP3.LUT P1, RZ, R6, 0x1, RZ, 0xc0, !PT ;  /* 0x0000000106ff7812 */ /* 0x002fe2000782c0ff */
[----:B--2---:R-:W-:-:S12]  /*4960*/  BRA.U UP2, `(.L_x_97) ;  /* 0x0000000102cc7547 */ /* 0x004fd8000b800000 */
[----:B------:R-:W1:Y:S01]  /*4970*/  LDCU UR6, c[0x0][0x38c] ;  /* 0x00007180ff0677ac */ /* 0x000e620008000800 */
[----:B------:R-:W-:Y:S02]  /*4980*/  PLOP3.LUT P2, PT, PT, PT, PT, 0x80, 0x8 ;  /* 0x000000000008781c */ /* 0x000fe40003f4f070 */
[----:B------:R-:W-:Y:S01]  /*4990*/  SHF.L.U32 R4, R9, 0x1f, RZ ;  /* 0x0000001f09047819 */ /* 0x000fe200000006ff */
[----:B------:R-:W-:Y:S02]  /*49a0*/  ULEA UR11, UR22, UR8, 0x3 ;  /* 0x00000008160b7291 */ /* 0x000fe4000f8e18ff */
[----:B-1----:R-:W-:-:S06]  /*49b0*/  UISETP.GE.AND UP0, UPT, UR6, 0x1, UPT ;  /* 0x000000010600788c */ /* 0x002fcc000bf06270 */
[----:B------:R-:W-:-:S05]  /*49c0*/  PLOP3.LUT P0, PT, PT, PT, UP0, 0x80, 0x8 ;  /* 0x000000000008781c */ /* 0x000fca0003f0f008 */
[----:B------:R-:W-:-:S08]  /*49d0*/  @UP0 ULEA UR6, UR21, UR8, 0x3 ;  /* 0x0000000815060291 */ /* 0x000fd0000f8e18ff */
[----:B------:R-:W-:-:S04]  /*49e0*/  @P0 SHF.L.U32 R0, R2, 0x1f, RZ ;  /* 0x0000001f02000819 */ /* 0x000fc800000006ff */
[----:B------:R1:W2:Y:S01]  /*49f0*/  @P0 SYNCS.PHASECHK.TRANS64.TRYWAIT P2, [UR6], R0 ;  /* 0x00000000ff0005a7 */ /* 0x0002a20008041106 */
[----:B------:R-:W3:Y:S02]  /*4a00*/  SYNCS.PHASECHK.TRANS64.TRYWAIT P0, [UR11+0x290], R4 ;  /* 0x00029004ff0075a7 */ /* 0x000ee4000800110b */
[----:B-123--:R-:W-:Y:S05]  /*4a10*/  @!P0 BRA `(.L_x_98) ;  /* 0x0000006c00148947 */ /* 0x00efea0003800000 */
.L_x_254:
[----:B------:R-:W-:Y:S01]  /*4a20*/  UMOV UR19, UR20 ;  /* 0x0000001400137c82 */ /* 0x000fe20008000000 */
[----:B------:R-:W-:Y:S05]  /*4a30*/  BRA.U !UP0, `(.L_x_99) ;  /* 0x0000000108887547 */ /* 0x000fea000b800000 */
[----:B------:R-:W-:Y:S02]  /*4a40*/  UIADD3 UR19, UPT, UPT, UR23, UR20, URZ ;  /* 0x0000001417137290 */ /* 0x000fe4000fffe0ff */
[----:B------:R-:W-:Y:S02]  /*4a50*/  ULEA UR10, UR22, UR24, 0x7 ;  /* 0x00000018160a7291 */ /* 0x000fe4000f8e38ff */
[----:B------:R-:W-:Y:S01]  /*4a60*/  UPLOP3.LUT UP3, UPT, UPT, UPT, UPT, 0x40, 0x4 ;  /* 0x000000000004789c */ /* 0x000fe20003f6e870 */
[----:B------:R-:W-:Y:S01]  /*4a70*/  UMOV UR18, UR7 ;  /* 0x0000000700127c82 */ /* 0x000fe20008000000 */
[----:B------:R-:W-:-:S09]  /*4a80*/  UMOV UR17, UR21 ;  /* 0x0000001500117c82 */ /* 0x000fd20008000000 */
.L_x_102:
[----:B--2---:R-:W-:Y:S01]  /*4a90*/  ULEA UR9, UR17, UR8, 0x3 ;  /* 0x0000000811097291 */ /* 0x004fe2000f8e18ff */
[----:B---3--:R-:W-:Y:S11]  /*4aa0*/  @P2 BRA `(.L_x_100) ;  /* 0x00000000000c2947 */ /* 0x008ff60003800000 */
[----:B-1----:R-:W-:Y:S04]  /*4ab0*/  SHF.L.U32 R4, R2, 0x1f, RZ ;  /* 0x0000001f02047819 */ /* 0x002fe800000006ff */
[----:B------:R-:W1:Y:S02]  /*4ac0*/  SYNCS.PHASECHK.TRANS64.TRYWAIT P0, [UR9], R4 ;  /* 0x00000004ff0075a7 */ /* 0x000e640008001109 */
[----:B-1----:R-:W-:Y:S05]  /*4ad0*/  @!P0 BRA `(.L_x_101) ;  /* 0x0000006800fc8947 */ /* 0x002fea0003800000 */
.L_x_100:
[----:B------:R-:W-:Y:S01]  /*4ae0*/  UISETP.NE.AND UP0, UPT, UR18, 0x1, UPT ;  /* 0x000000011200788c */ /* 0x000fe2000bf05270 */
[----:B------:R-:W-:Y:S01]  /*4af0*/  PLOP3.LUT P2, PT, PT, PT, PT, 0x80, 0x8 ;  /* 0x000000000008781c */ /* 0x000fe20003f4f070 */
[----:B------:R-:W-:Y:S02]  /*4b00*/  UIADD3 UR21, UPT, UPT, UR17, 0x1, URZ ;  /* 0x0000000111157890 */ /* 0x000fe4000fffe0ff */
[----:B------:R-:W-:Y:S02]  /*4b10*/  ULEA UR28, UR17, UR15, 0x7 ;  /* 0x0000000f111c7291 */ /* 0x000fe4000f8e38ff */
[----:B------:R-:W-:Y:S01]  /*4b20*/  UISETP.NE.AND UP1, UPT, UR21, 0x20, UPT ;  /* 0x000000201500788c */ /* 0x000fe2000bf25270 */
[----:B------:R-:W-:Y:S01]  /*4b30*/  PLOP3.LUT P0, PT, PT, PT, UP0, 0x80, 0x8 ;  /* 0x000000000008781c */ /* 0x000fe20003f0f008 */
[----:B------:R-:W-:Y:S02]  /*4b40*/  ULEA UR30, UR17, UR14, 0x8 ;  /* 0x0000000e111e7291 */ /* 0x000fe4000f8e40ff */
[----:B------:R-:W-:Y:S02]  /*4b50*/  USEL UR16, URZ, 0x1, UP1 ;  /* 0x00000001ff107887 */ /* 0x000fe40008800000 */
[----:B------:R-:W-:Y:S02]  /*4b60*/  USEL UR21, UR21, URZ, UP1 ;  /* 0x000000ff15157287 */ /* 0x000fe40008800000 */
[----:B------:R-:W-:Y:S02]  /*4b70*/  UIADD3 UR9, UPT, UPT, UR9, 0x100, URZ ;  /* 0x0000010009097890 */ /* 0x000fe4000fffe0ff */
[----:B------:R-:W-:Y:S01]  /*4b80*/  @UP0 ULEA UR6, UR21, UR8, 0x3 ;  /* 0x0000000815060291 */ /* 0x000fe2000f8e18ff */
[----:B------:R-:W-:Y:S01]  /*4b90*/  LOP3.LUT R2, R2, UR16, RZ, 0x3c, !PT ;  /* 0x0000001002027c12 */ /* 0x000fe2000f8e3cff */
[----:B------:R-:W-:Y:S01]  /*4ba0*/  UMOV UR29, 0xc0004010 ;  /* 0xc0004010001d7882 */ /* 0x000fe20000000000 */
[----:B------:R-:W-:Y:S01]  /*4bb0*/  UMOV UR31, 0xc0004010 ;  /* 0xc0004010001f7882 */ /* 0x000fe20000000000 */
[----:B------:R-:W-:Y:S01]  /*4bc0*/  UIADD3 UR20, UPT, UPT, UR20, 0x1, URZ ;  /* 0x0000000114147890 */ /* 0x000fe2000fffe0ff */
[----:B-1----:R-:W-:Y:S01]  /*4bd0*/  @P0 SHF.L.U32 R0, R2, 0x1f, RZ ;  /* 0x0000001f02000819 */ /* 0x002fe200000006ff */
[----:B------:R-:W-:Y:S02]  /*4be0*/  UIADD3 UR18, UPT, UPT, UR18, -0x1, URZ ;  /* 0xffffffff12127890 */ /* 0x000fe4000fffe0ff */
[----:B------:R-:W-:Y:S01]  /*4bf0*/  UISETP.NE.AND UP0, UPT, UR20, UR19, UPT ;  /* 0x000000131400728c */ /* 0x000fe2000bf05270 */
[----:B------:R2:W3:Y:S01]  /*4c00*/  @P0 SYNCS.PHASECHK.TRANS64.TRYWAIT P2, [UR6], R0 ;  /* 0x00000000ff0005a7 */ /* 0x0004e20008041106 */
[----:B------:R2:W-:Y:S01]  /*4c10*/  UTCHMMA.2CTA gdesc[UR30], gdesc[UR28], tmem[UR10], tmem[UR26], idesc[UR27], UP3 ;  /* 0x00ff1a1c1e0075ea */ /* 0x0005e20009a0000a */
[----:B------:R-:W-:Y:S01]  /*4c20*/  UPLOP3.LUT UP3, UPT, UPT, UPT, UPT, 0x80, 0x8 ;  /* 0x000000000008789c */ /* 0x000fe20003f6f070 */
[----:B------:R2:W-:Y:S01]  /*4c30*/  UTCBAR.2CTA.MULTICAST [UR9], URZ, UR13 ;  /* 0x000000ff090073e9 */ /* 0x0005e2000820080d */
[----:B------:R-:W-:Y:S04]  /*4c40*/  UMOV UR17, UR21 ;  /* 0x0000001500117c82 */ /* 0x000fe80008000000 */
[----:B------:R-:W-:Y:S05]  /*4c50*/  BRA.U UP0, `(.L_x_102) ;  /* 0xfffffffd008c7547 */ /* 0x000fea000b83ffff */
.L_x_99:
[----:B------:R-:W-:Y:S01]  /*4c60*/  UIADD3 UR11, UPT, UPT, UR11, 0x270, URZ ;  /* 0x000002700b0b7890 */ /* 0x000fe2000fffe0ff */
[----:B------:R-:W-:-:S08]  /*4c70*/  UMOV UR20, UR19 ;  /* 0x0000001300147c82 */ /* 0x000fd00008000000 */
[----:B------:R4:W-:Y:S01]  /*4c80*/  UTCBAR.2CTA.MULTICAST [UR11], URZ, UR12 ;  /* 0x000000ff0b0073e9 */ /* 0x0009e2000820080c */
[----:B------:R-:W-:Y:S02]  /*4c90*/  NOP ;  /* 0x0000000000007918 */ /* 0x000fe40000000000 */
.L_x_97:
[----:B------:R-:W-:Y:S01]  /*4ca0*/  UIADD3 UR22, UPT, UPT, UR22, 0x1, URZ ;  /* 0x0000000116167890 */ /* 0x000fe2000fffe0ff */
[----:B------:R-:W-:-:S03]  /*4cb0*/  ISETP.NE.AND P0, PT, R8, 0x2, PT ;  /* 0x000000020800780c */ /* 0x000fc60003f05270 */
[----:B------:R-:W-:Y:S01]  /*4cc0*/  UISETP.NE.AND UP0, UPT, UR22, 0x4, UPT ;  /* 0x000000041600788c */ /* 0x000fe2000bf05270 */
[----:B-12---:R-:W-:Y:S02]  /*4cd0*/  SEL R0, RZ, 0x1, P0 ;  /* 0x00000001ff007807 */ /* 0x006fe40000000000 */
[----:B------:R-:W-:Y:S01]  /*4ce0*/  SEL R8, R8, RZ, P0 ;  /* 0x000000ff08087207 */ /* 0x000fe20000000000 */
[----:B------:R-:W-:Y:S01]  /*4cf0*/  USEL UR6, URZ, 0x1, UP0 ;  /* 0x00000001ff067887 */ /* 0x000fe20008000000 */
[----:B------:R-:W-:Y:S01]  /*4d00*/  LOP3.LUT R3, R3, R0, RZ, 0x3c, !PT ;  /* 0x0000000003037212 */ /* 0x000fe200078e3cff */
[----:B------:R-:W-:-:S04]  /*4d10*/  USEL UR22, UR22, URZ, UP0 ;  /* 0x000000ff16167287 */ /* 0x000fc80008000000 */
[----:B------:R-:W-:Y:S01]  /*4d20*/  LOP3.LUT R9, R9, UR6, RZ, 0x3c, !PT ;  /* 0x0000000609097c12 */ /* 0x000fe2000f8e3cff */
[----:B------:R-:W-:Y:S07]  /*4d30*/  @P1 BRA `(.L_x_103) ;  /* 0xfffffff800c41947 */ /* 0x000fee000383ffff */
[----:B------:R-:W1:Y:S01]  /*4d40*/  S2UR UR6, SR_CgaCtaId ;  /* 0x00000000000679c3 */ /* 0x000e620000008800 */
[----:B------:R-:W-:Y:S01]  /*4d50*/  ELECT P0, URZ, PT ;  /* 0x0000000000ff782f */ /* 0x000fe20003800000 */
[----:B------:R-:W-:Y:S01]  /*4d60*/  HFMA2 R0, -RZ, RZ, 0, 5.9604644775390625e-08 ;  /* 0x00000001ff007431 */ /* 0x000fe200000001ff */
[----:B------:R-:W-:-:S05]  /*4d70*/  UMOV UR7, 0x40 ;  /* 0x0000004000077882 */ /* 0x000fca0000000000 */
[----:B------:R-:W-:Y:S01]  /*4d80*/  UVIRTCOUNT.DEALLOC.SMPOOL 0x80 ;  /* 0x000000800000784c */ /* 0x000fe20000000000 */
[----:B------:R-:W-:Y:S02]  /*4d90*/  UISETP.NE.AND UP0, UPT, UR5, URZ, UPT ;  /* 0x000000ff0500728c */ /* 0x000fe4000bf05270 */
[----:B-1----:R-:W-:-:S09]  /*4da0*/  ULEA UR6, UR6, UR7, 0x18 ;  /* 0x0000000706067291 */ /* 0x002fd2000f8ec0ff */
[----:B------:R1:W-:Y:S01]  /*4db0*/  @P0 STS.U8 [UR6+0x1c], R0 ;  /* 0x00001c00ff000988 */ /* 0x0003e20008000006 */
[----:B------:R-:W-:Y:S05]  /*4dc0*/  BRA.U UP0, `(.L_x_104) ;  /* 0x0000000100a07547 */ /* 0x000fea000b800000 */
[----:B------:R-:W-:Y:S01]  /*4dd0*/  UIADD3 UR5, UPT, UPT, UR8, 0x290, URZ ;  /* 0x0000029008057890 */ /* 0x000fe2000fffe0ff */
[----:B------:R-:W-:-:S03]  /*4de0*/  SHF.L.U32 R2, R9, 0x1f, RZ ;  /* 0x0000001f09027819 */ /* 0x000fc600000006ff */
[----:B------:R-:W-:-:S09]  /*4df0*/  ULEA UR7, UR22, UR5, 0x3 ;  /* 0x0000000516077291 */ /* 0x000fd2000f8e18ff */
[----:B------:R-:W2:Y:S02]  /*4e00*/  SYNCS.PHASECHK.TRANS64.TRYWAIT P0, [UR7], R2 ;  /* 0x00000002ff0075a7 */ /* 0x000ea40008001107 */
[----:B--2---:R-:W-:Y:S05]  /*4e10*/  @!P0 BRA `(.L_x_105) ;  /* 0x0000006800448947 */ /* 0x004fea0003800000 */
.L_x_257:
        /* <DEDUP_REMOVED lines=9> */
.L_x_259:
        /* <DEDUP_REMOVED lines=9> */
.L_x_261:
[----:B------:R-:W-:-:S04]  /*4f40*/  UIADD3 UR9, UPT, UPT, UR9, 0x1, URZ ;  /* 0x0000000109097890 */ /* 0x000fc8000fffe0ff */
[----:B------:R-:W-:-:S04]  /*4f50*/  UISETP.NE.AND UP1, UPT, UR9, 0x4, UPT ;  /* 0x000000040900788c */ /* 0x000fc8000bf25270 */
[----:B------:R-:W-:Y:S02]  /*4f60*/  USEL UR7, URZ, 0x1, UP1 ;  /* 0x00000001ff077887 */ /* 0x000fe40008800000 */
[----:B------:R-:W-:-:S04]  /*4f70*/  USEL UR9, UR9, URZ, UP1 ;  /* 0x000000ff09097287 */ /* 0x000fc80008800000 */
[----:B------:R-:W-:Y:S01]  /*4f80*/  ULEA UR9, UR9, UR5, 0x3 ;  /* 0x0000000509097291 */ /* 0x000fe2000f8e18ff */
[----:B------:R-:W-:-:S04]  /*4f90*/  LOP3.LUT R2, R2, UR7, RZ, 0x3c, !PT ;  /* 0x0000000702027c12 */ /* 0x000fc8000f8e3cff */
[----:B------:R-:W-:Y:S01]  /*4fa0*/  SHF.L.U32 R2, R2, 0x1f, RZ ;  /* 0x0000001f02027819 */ /* 0x000fe200000006ff */
[----:B-1----:R-:W-:-:S04]  /*4fb0*/  IMAD.U32 R0, RZ, RZ, UR9 ;  /* 0x00000009ff007e24 */ /* 0x002fc8000f8e00ff */
[----:B------:R1:W2:Y:S03]  /*4fc0*/  SYNCS.PHASECHK.TRANS64.TRYWAIT P0, [R0+URZ], R2 ;  /* 0x00000002000075a7 */ /* 0x0002a600080011ff */
[----:B--2---:R-:W-:Y:S05]  /*4fd0*/  @!P0 NANOSLEEP.SYNCS 0x989680 ;  /* 0x009896800000895d */ /* 0x004fea0003900000 */
[----:B------:R-:W2:Y:S02]  /*4fe0*/  @!P0 SYNCS.PHASECHK.TRANS64 P0, [R0+URZ], R2 ;  /* 0x00000002000085a7 */ /* 0x000ea400080010ff */
[----:B--2---:R-:W-:Y:S05]  /*4ff0*/  @P0 BRA `(.L_x_108) ;  /* 0x0000000000200947 */ /* 0x004fea0003800000 */
.L_x_109:
[----:B--2---:R2:W1:Y:S02]  /*5000*/  SYNCS.PHASECHK.TRANS64.TRYWAIT P0, [R0+URZ], R2 ;  /* 0x00000002000075a7 */ /* 0x00446400080011ff */
[----:B-1----:R-:W-:Y:S05]  /*5010*/  @!P0 NANOSLEEP.SYNCS 0x989680 ;  /* 0x009896800000895d */ /* 0x002fea0003900000 */
[----:B------:R-:W1:Y:S02]  /*5020*/  @!P0 SYNCS.PHASECHK.TRANS64 P0, [R0+URZ], R2 ;  /* 0x00000002000085a7 */ /* 0x000e6400080010ff */
[----:B-1----:R-:W-:Y:S05]  /*5030*/  @!P0 BRA `(.L_x_109) ;  /* 0xfffffffc00f08947 */ /* 0x002fea000383ffff */
[----:B------:R-:W-:Y:S05]  /*5040*/  BRA `(.L_x_108) ;  /* 0x00000000000c7947 */ /* 0x000fea0003800000 */
.L_x_104:
[----:B------:R-:W-:-:S04]  /*5050*/  UIADD3 UR5, UPT, UPT, UR8, 0x2d0, URZ ;  /* 0x000002d008057890 */ /* 0x000fc8000fffe0ff */
[----:B------:R-:W-:-:S09]  /*5060*/  UPRMT UR5, UR4, 0x654, UR5 ;  /* 0x0000065404057896 */ /* 0x000fd20008000005 */
[----:B------:R-:W-:Y:S03]  /*5070*/  SYNCS.ARRIVE.TRANS64.RED.A1T0 RZ, [UR5], RZ ;  /* 0x000000ffffff79a7 */ /* 0x000fe60008100405 */
.L_x_108:
[----:B-12---:R-:W-:Y:S01]  /*5080*/  SHF.L.U32 R2, RZ, 0x1f, RZ ;  /* 0x0000001fff027819 */ /* 0x006fe200000006ff */
[----:B------:R-:W-:Y:S01]  /*5090*/  UIADD3 UR5, UPT, UPT, UR8, 0x2d0, URZ ;  /* 0x000002d008057890 */ /* 0x000fe2000fffe0ff */
[----:B------:R-:W-:Y:S02]  /*50a0*/  PLOP3.LUT P0, PT, PT, PT, UP0, 0x80, 0x8 ;  /* 0x000000000008781c */ /* 0x000fe40003f0f008 */
[----:B------:R-:W1:Y:S02]  /*50b0*/  SYNCS.PHASECHK.TRANS64.TRYWAIT P1, [UR8+0x2d0], R2 ;  /* 0x0002d002ff0075a7 */ /* 0x000e640008021108 */
[----:B-1----:R-:W-:Y:S09]  /*50c0*/  @!P1 BRA `(.L_x_110) ;  /* 0x0000006400e09947 */ /* 0x002ff20003800000 */
.L_x_263:
[----:B------:R-:W-:Y:S01]  /*50d0*/  @!UP0 UPRMT UR5, UR4, 0x654, UR5 ;  /* 0x0000065404058896 */ /* 0x000fe20008000005 */
[----:B------:R-:W-:Y:S02]  /*50e0*/  UMOV UR8, 0xffff ;  /* 0x0000ffff00087882 */ /* 0x000fe40000000000 */
[----:B------:R-:W-:-:S06]  /*50f0*/  UMOV UR4, 0x1 ;  /* 0x0000000100047882 */ /* 0x000fcc0000000000 */
[----:B------:R-:W-:Y:S01]  /*5100*/  @!P0 SYNCS.ARRIVE.TRANS64.RED.A1T0 RZ, [UR5], RZ ;  /* 0x000000ffffff89a7 */ /* 0x000fe20008100405 */
[----:B------:R-:W-:Y:S01]  /*5110*/  NOP ;  /* 0x0000000000007918 */ /* 0x000fe20000000000 */
[----:B-1----:R-:W1:Y:S01]  /*5120*/  LDS R0, [UR6+0x14] ;  /* 0x00001406ff007984 */ /* 0x002e620008000800 */
[----:B------:R-:W-:-:S04]  /*5130*/  ULOP3.LUT UR5, UR24, 0xffff, URZ, 0xc0, !UPT ;  /* 0x0000ffff18057892 */ /* 0x000fc8000f8ec0ff */
[----:B------:R-:W-:-:S04]  /*5140*/  USHF.R.U32.HI UR5, URZ, 0x5, UR5 ;  /* 0x00000005ff057899 */ /* 0x000fc80008011605 */
[----:B------:R-:W-:Y:S02]  /*5150*/  USHF.L.U32 UR8, UR8, UR5, URZ ;  /* 0x0000000508087299 */ /* 0x000fe400080006ff */
[----:B------:R-:W-:-:S04]  /*5160*/  USHF.L.U32 UR4, UR4, UR5, URZ ;  /* 0x0000000504047299 */ /* 0x000fc800080006ff */
[----:B-1----:R-:W-:-:S04]  /*5170*/  LOP3.LUT R0, R0, UR8, RZ, 0xc0, !PT ;  /* 0x0000000800007c12 */ /* 0x002fc8000f8ec0ff */
[----:B------:R-:W-:-:S13]  /*5180*/  ISETP.NE.AND P0, PT, R0, UR8, PT ;  /* 0x0000000800007c0c */ /* 0x000fda000bf05270 */
[----:B------:R-:W-:Y:S05]  /*5190*/  @P0 BRA `(.L_x_111) ;  /* 0x0000000000580947 */ /* 0x000fea0003800000 */
[----:B------:R-:W1:Y:S02]  /*51a0*/  LDS R0, [UR6+0x18] ;  /* 0x00001806ff007984 */ /* 0x000e640008000800 */
[----:B-1----:R-:W-:-:S04]  /*51b0*/  LOP3.LUT R0, R0, UR4, RZ, 0xc0, !PT ;  /* 0x0000000400007c12 */ /* 0x002fc8000f8ec0ff */
[----:B------:R-:W-:-:S13]  /*51c0*/  ISETP.NE.AND P0, PT, R0, UR4, PT ;  /* 0x0000000400007c0c */ /* 0x000fda000bf05270 */
[----:B------:R-:W-:Y:S05]  /*51d0*/  @P0 BRA `(.L_x_112) ;  /* 0x00000000003c0947 */ /* 0x000fea0003800000 */
[----:B------:R-:W1:Y:S01]  /*51e0*/  S2R R2, SR_LANEID ;  /* 0x0000000000027919 */ /* 0x000e620000000000 */
[----:B------:R-:W-:Y:S01]  /*51f0*/  ULOP3.LUT UR8, URZ, UR8, URZ, 0x33, !UPT ;  /* 0x00000008ff087292 */ /* 0x000fe2000f8e33ff */
[----:B------:R-:W-:Y:S02]  /*5200*/  VOTEU.ANY UR7, UPT, PT ;  /* 0x0000000000077886 */ /* 0x000fe400038e0100 */
[----:B------:R-:W-:-:S03]  /*5210*/  UFLO.U32 UR7, UR7 ;  /* 0x00000007000772bd */ /* 0x000fc600080e0000 */
[----:B------:R-:W-:-:S04]  /*5220*/  IMAD.U32 R0, RZ, RZ, UR8 ;  /* 0x00000008ff007e24 */ /* 0x000fc8000f8e00ff */
[----:B------:R2:W3:Y:S02]  /*5230*/  REDUX UR5, R0 ;  /* 0x00000000000573c4 */ /* 0x0004e40000000000 */
[----:B------:R1:W-:Y:S02]  /*5240*/  UTCATOMSWS.AND URZ, UR8 ;  /* 0x0000000800ff79e3 */ /* 0x0003e40008000000 */
[----:B-1----:R-:W-:Y:S02]  /*5250*/  ISETP.EQ.U32.AND P0, PT, R2, UR7, PT ;  /* 0x0000000702007c0c */ /* 0x002fe4000bf02070 */
[----:B--2---:R-:W-:Y:S02]  /*5260*/  LOP3.LUT R0, RZ, UR4, RZ, 0x33, !PT ;  /* 0x00000004ff007c12 */ /* 0x004fe4000f8e33ff */
[----:B---3--:R-:W-:Y:S02]  /*5270*/  MOV R2, UR5 ;  /* 0x0000000500027c02 */ /* 0x008fe40008000f00 */
[----:B------:R-:W1:Y:S07]  /*5280*/  REDUX UR4, R0 ;  /* 0x00000000000473c4 */ /* 0x000e6e0000000000 */
[----:B------:R2:W-:Y:S01]  /*5290*/  @P0 ATOMS.AND RZ, [UR6+0x14], R2 ;  /* 0x00001402ffff098c */ /* 0x0005e2000a800006 */
[----:B-1----:R-:W-:-:S05]  /*52a0*/  IMAD.U32 R0, RZ, RZ, UR4 ;  /* 0x00000004ff007e24 */ /* 0x002fca000f8e00ff */
[----:B------:R2:W-:Y:S01]  /*52b0*/  @P0 ATOMS.AND RZ, [UR6+0x18], R0 ;  /* 0x00001800ffff098c */ /* 0x0005e2000a800006 */
[----:B------:R-:W-:Y:S05]  /*52c0*/  BRA `(.L_x_113) ;  /* 0x0000000000147947 */ /* 0x000fea0003800000 */
.L_x_112:
[----:B------:R-:W-:Y:S02]  /*52d0*/  MOV R2, 0x52f0 ;  /* 0x000052f000027802 */ /* 0x000fe40000000f00 */
[----:B---345:R-:W-:Y:S05]  /*52e0*/  CALL.REL.NOINC `($__internal_0_$__cuda_sm10x_tcgen05_guardrail_trap_col_being_dealloced_not_returned_by_alloc) ;  /* 0x0000006800c07944 */ /* 0x038fea0003c00000 */
[----:B------:R-:W-:Y:S05]  /*52f0*/  BRA `(.L_x_113) ;  /* 0x0000000000087947 */ /* 0x000fea0003800000 */
.L_x_111:
[----:B------:R-:W-:Y:S02]  /*5300*/  MOV R2, 0x5320 ;  /* 0x0000532000027802 */ /* 0x000fe40000000f00 */
[----:B---345:R-:W-:Y:S05]  /*5310*/  CALL.REL.NOINC `($__internal_2_$__cuda_sm10x_tcgen05_guardrail_trap_unallocated_columns_being_dealloced) ;  /* 0x0000006800cc7944 */ /* 0x038fea0003c00000 */
.L_x_113:
[----:B------:R-:W-:Y:S01]  /*5320*/  NOP ;  /* 0x0000000000007918 */ /* 0x000fe20000000000 */
[----:B----4-:R-:W-:Y:S05]  /*5330*/  EXIT ;  /* 0x000000000000794d */ /* 0x010fea0003800000 */
.L_x_84:
[----:B------:R-:W-:-:S09]  /*5340*/  UISETP.NE.OR UP5, UPT, UR10, 0x3, !UP5 ;  /* 0x000000030a00788c */ /* 0x000fd2000efa5670 */
[----:B------:R-:W-:Y:S05]  /*5350*/  BRA.U UP5, `(.L_x_114) ;  /* 0x0000001105087547 */ /* 0x000fea000b800000 */
[----:B------:R-:W1:Y:S01]  /*5360*/  LDC R0, c[0x0][0xb30] ;  /* 0x0002cc00ff007b82 */ /* 0x000e620000000800 */
[----:B------:R-:W2:Y:S01]  /*5370*/  LDCU.64 UR8, c[0x0][0x888] ;  /* 0x00011100ff0877ac */ /* 0x000ea20008000a00 */
[----:B------:R-:W-:Y:S02]  /*5380*/  HFMA2 R27, -RZ, RZ, 0, 0 ;  /* 0x00000000ff1b7431 */ /* 0x000fe400000001ff */
[----:B------:R-:W-:Y:S01]  /*5390*/  IMAD.MOV.U32 R29, RZ, RZ, 0x1 ;  /* 0x00000001ff1d7424 */ /* 0x000fe200078e00ff */
[----:B------:R-:W-:Y:S01]  /*53a0*/  MOV R25, 0x2000 ;  /* 0x0000200000197802 */ /* 0x000fe20000000f00 */
[----:B------:R-:W3:Y:S01]  /*53b0*/  LDCU.64 UR4, c[0x0][0x890] ;  /* 0x00011200ff0477ac */ /* 0x000ee20008000a00 */
[----:B------:R-:W-:Y:S01]  /*53c0*/  IMAD.MOV.U32 R28, RZ, RZ, RZ ;  /* 0x000000ffff1c7224 */ /* 0x000fe200078e00ff */
[----:B------:R-:W4:Y:S01]  /*53d0*/  LDC R24, c[0x0][0x370] ;  /* 0x0000dc00ff187b82 */ /* 0x000f220000000800 */
[----:B------:R-:W-:Y:S01]  /*53e0*/  UMOV UR7, 0x400 ;  /* 0x0000040000077882 */ /* 0x000fe20000000000 */
[----:B------:R-:W-:-:S02]  /*53f0*/  UPLOP3.LUT UP1, UPT, UPT, UPT, UPT, 0x40, 0x4 ;  /* 0x000000000004789c */ /* 0x000fc40003f2e870 */
[----:B------:R-:W-:-:S04]  /*5400*/  ULEA UR7, UR37, UR7, 0x18 ;  /* 0x0000000725077291 */ /* 0x000fc8000f8ec0ff */
[----:B------:R-:W4:Y:S01]  /*5410*/  LDC R3, c[0x0][0xb0c] ;  /* 0x0002c300ff037b82 */ /* 0x000f220000000800 */
[----:B------:R-:W-:Y:S02]  /*5420*/  UIADD3 UR13, UPT, UPT, UR7, 0x218, URZ ;  /* 0x00000218070d7890 */ /* 0x000fe4000fffe0ff */
[----:B--2---:R-:W-:Y:S02]  /*5430*/  UISETP.NE.U32.AND UP2, UPT, UR8, URZ, UPT ;  /* 0x000000ff0800728c */ /* 0x004fe4000bf45070 */
[----:B------:R-:W-:Y:S02]  /*5440*/  UIADD3 UR33, UPT, UPT, UR7, 0x200, URZ ;  /* 0x0000020007217890 */ /* 0x000fe4000fffe0ff */
[----:B---3--:R-:W-:Y:S01]  /*5450*/  UISETP.NE.U32.AND UP3, UPT, UR4, URZ, UPT ;  /* 0x000000ff0400728c */ /* 0x008fe2000bf65070 */
[----:B------:R-:W2:Y:S01]  /*5460*/  LDC R18, c[0x0][0xb20] ;  /* 0x0002c800ff127b82 */ /* 0x000ea20000000800 */
[----:B-1----:R-:W-:Y:S01]  /*5470*/  ISETP.NE.AND P1, PT, R0, 0x1, PT ;  /* 0x000000010000780c */ /* 0x002fe20003f25270 */
[----:B------:R-:W-:-:S02]  /*5480*/  UISETP.NE.AND.EX UP2, UPT, UR9, URZ, UPT, UP2 ;  /* 0x000000ff0900728c */ /* 0x000fc4000bf45320 */
[----:B------:R-:W-:Y:S02]  /*5490*/  UIADD3 UR25, UPT, UPT, UR7, 0x208, URZ ;  /* 0x0000020807197890 */ /* 0x000fe4000fffe0ff */
[----:B------:R-:W-:Y:S02]  /*54a0*/  UIADD3 UR17, UPT, UPT, UR7, 0x210, URZ ;  /* 0x0000021007117890 */ /* 0x000fe4000fffe0ff */
[----:B------:R-:W1:Y:S01]  /*54b0*/  LDC.64 R30, c[0x0][0x348] ;  /* 0x0000d200ff1e7b82 */ /* 0x000e620000000a00 */
[----:B------:R-:W-:Y:S02]  /*54c0*/  UPRMT UR13, UR37, 0x654, UR13 ;  /* 0x00000654250d7896 */ /* 0x000fe4000800000d */
[----:B------:R-:W-:-:S05]  /*54d0*/  UISETP.NE.AND.EX UP3, UPT, UR5, URZ, UPT, UP3 ;  /* 0x000000ff0500728c */ /* 0x000fca000bf65330 */
[----:B------:R-:W3:Y:S08]  /*54e0*/  LDC.64 R16, c[0x0][0xb10] ;  /* 0x0002c400ff107b82 */ /* 0x000ef00000000a00 */
[----:B------:R-:W1:Y:S08]  /*54f0*/  LDC.64 R6, c[0x0][0xb18] ;  /* 0x0002c600ff067b82 */ /* 0x000e700000000a00 */
[----:B------:R-:W1:Y:S08]  /*5500*/  LDC.64 R4, c[0x0][0xb28] ;  /* 0x0002ca00ff047b82 */ /* 0x000e700000000a00 */
[----:B--2-4-:R-:W1:Y:S02]  /*5510*/  LDC R19, c[0x0][0x374] ;  /* 0x0000dd00ff137b82 */ /* 0x014e640000000800 */
.L_x_125:
[C---:B------:R-:W-:Y:S02]  /*5520*/  LEA R0, R28.reuse, UR7, 0x3 ;  /* 0x000000071c007c11 */ /* 0x040fe4000f8e18ff */
[----:B------:R-:W-:Y:S02]  /*5530*/  SHF.L.U32 R2, R27, 0x1f, RZ ;  /* 0x0000001f1b027819 */ /* 0x000fe400000006ff */
[----:B------:R-:W-:Y:S02]  /*5540*/  LEA R20, R28, UR7, 0x4 ;  /* 0x000000071c147c11 */ /* 0x000fe4000f8e20ff */
[----:B--2---:R-:W2:Y:S02]  /*5550*/  SYNCS.PHASECHK.TRANS64.TRYWAIT P0, [R0+URZ+0x250], R2 ;  /* 0x00025002000075a7 */ /* 0x004ea400080011ff */
[----:B--2---:R-:W-:Y:S05]  /*5560*/  @!P0 BRA `(.L_x_115) ;  /* 0x0000006000d08947 */ /* 0x004fea0003800000 */
.L_x_264:
[----:B------:R-:W-:Y:S01]  /*5570*/  ISETP.GE.AND P0, PT, R40, 0x1, PT ;  /* 0x000000012800780c */ /* 0x000fe20003f06270 */
[----:B------:R-:W4:Y:S01]  /*5580*/  LDS.128 R20, [R20+0x2e0] ;  /* 0x0002e00014147984 */ /* 0x000f220000000c00 */
[----:B--2---:R-:W-:Y:S01]  /*5590*/  VIADD R0, R0, 0x260 ;  /* 0x0000026000007836 */ /* 0x004fe20000000000 */
[----:B------:R-:W-:Y:S01]  /*55a0*/  @!PT LDS RZ, [RZ] ;  /* 0x00000000fffff984 */ /* 0x000fe20000000800 */
[----:B------:R-:W-:Y:S01]  /*55b0*/  @!PT LDS RZ, [RZ] ;  /* 0x00000000fffff984 */ /* 0x000fe20000000800 */
[----:B------:R-:W-:Y:S01]  /*55c0*/  @!PT LDS RZ, [RZ] ;  /* 0x00000000fffff984 */ /* 0x000fe20000000800 */
[----:B------:R-:W-:Y:S01]  /*55d0*/  @!PT LDS RZ, [RZ] ;  /* 0x00000000fffff984 */ /* 0x000fe20000000800 */
[----:B------:R2:W-:Y:S06]  /*55e0*/  MEMBAR.ALL.CTA ;  /* 0x0000000000007992 */ /* 0x0005ec0000008000 */
[----:B--2---:R-:W2:Y:S01]  /*55f0*/  FENCE.VIEW.ASYNC.S ;  /* 0x00000000000073c6 */ /* 0x004ea20000000000 */
[----:B------:R-:W-:Y:S04]  /*5600*/  PRMT R0, RZ, 0x654, R0 ;  /* 0x00000654ff007816 */ /* 0x000fe80000000000 */
[----:B--2---:R2:W-:Y:S01]  /*5610*/  SYNCS.ARRIVE.TRANS64.RED.A1T0 RZ, [R0+URZ], RZ ;  /* 0x000000ff00ff79a7 */ /* 0x0045e200081004ff */
[----:B----4-:R-:W-:Y:S11]  /*5620*/  LOP3.LUT P3, RZ, R22, 0x1, RZ, 0xc0, !PT ;  /* 0x0000000116ff7812 */ /* 0x010ff6000786c0ff */
[----:B------:R-:W-:Y:S02]  /*5630*/  @!UPT UIADD3 URZ, UPT, UPT, URZ, URZ, URZ ;  /* 0x000000fffffff290 */ /* 0x000fe4000fffe0ff */
[----:B------:R-:W-:Y:S02]  /*5640*/  @P3 MOV R11, R20 ;  /* 0x00000014000b3202 */ /* 0x000fe40000000f00 */
[----:B------:R-:W-:Y:S01]  /*5650*/  @P3 LOP3.LUT R10, R21, 0xffff, RZ, 0xc0, !PT ;  /* 0x0000ffff150a3812 */ /* 0x000fe200078ec0ff */
[----:B--2---:R-:W-:Y:S06]  /*5660*/  @!P0 BRA `(.L_x_116) ;  /* 0x0000000000a48947 */ /* 0x004fec0003800000 */
[-C--:B-1----:R-:W-:Y:S01]  /*5670*/  IMAD.HI.U32 R0, R19, R7.reuse, RZ ;  /* 0x0000000713007227 */ /* 0x082fe200078e00ff */
[----:B------:R-:W-:Y:S02]  /*5680*/  ISETP.NE.AND P0, PT, R6, 0x1, PT ;  /* 0x000000010600780c */ /* 0x000fe40003f05270 */
[----:B------:R-:W-:Y:S01]  /*5690*/  ISETP.NE.AND P2, PT, R40, 0x1, PT ;  /* 0x000000012800780c */ /* 0x000fe20003f45270 */
[----:B---3--:R-:W-:Y:S01]  /*56a0*/  IMAD.HI.U32 R9, R24, R16, RZ ;  /* 0x0000001018097227 */ /* 0x008fe200078e00ff */
[----:B------:R-:W-:Y:S02]  /*56b0*/  SHF.R.U32.HI R0, RZ, R18, R0 ;  /* 0x00000012ff007219 */ /* 0x000fe40000011600 */
[----:B------:R-:W-:Y:S01]  /*56c0*/  ISETP.NE.AND P4, PT, R3, 0x1, PT ;  /* 0x000000010300780c */ /* 0x000fe20003f85270 */
[----:B------:R-:W-:Y:S01]  /*56d0*/  IMAD.HI.U32 R13, R10, R7, RZ ;  /* 0x000000070a0d7227 */ /* 0x000fe200078e00ff */
[----:B------:R-:W-:Y:S02]  /*56e0*/  SHF.R.U32.HI R9, RZ, R17, R9 ;  /* 0x00000011ff097219 */ /* 0x000fe40000011609 */
[----:B------:R-:W-:Y:S01]  /*56f0*/  SEL R0, R19, R0, !P0 ;  /* 0x0000000013007207 */ /* 0x000fe20004000000 */
[----:B------:R-:W-:Y:S01]  /*5700*/  IMAD.HI.U32 R12, R11, R16, RZ ;  /* 0x000000100b0c7227 */ /* 0x000fe200078e00ff */
[----:B------:R-:W-:Y:S03]  /*5710*/  SEL R9, R24, R9, !P4 ;  /* 0x0000000918097207 */ /* 0x000fe60006000000 */
[-C--:B------:R-:W-:Y:S01]  /*5720*/  IMAD.HI.U32 R8, R0, R4.reuse, RZ ;  /* 0x0000000400087227 */ /* 0x080fe200078e00ff */
[----:B------:R-:W-:Y:S03]  /*5730*/  SHF.R.U32.HI R12, RZ, R17, R12 ;  /* 0x00000011ff0c7219 */ /* 0x000fe6000001160c */
[----:B------:R-:W-:Y:S01]  /*5740*/  IMAD.HI.U32 R2, R9, R4, RZ ;  /* 0x0000000409027227 */ /* 0x000fe200078e00ff */
[-C--:B------:R-:W-:Y:S02]  /*5750*/  @P2 SHF.R.U32.HI R0, RZ, R5.reuse, R8 ;  /* 0x00000005ff002219 */ /* 0x080fe40000011608 */
[----:B------:R-:W-:Y:S02]  /*5760*/  SHF.R.U32.HI R8, RZ, R18, R13 ;  /* 0x00000012ff087219 */ /* 0x000fe4000001160d */
[----:B------:R-:W-:Y:S01]  /*5770*/  @P2 SHF.R.U32.HI R9, RZ, R5, R2 ;  /* 0x00000005ff092219 */ /* 0x000fe20000011602 */
[----:B------:R-:W-:Y:S01]  /*5780*/  IMAD R0, R40, R0, RZ ;  /* 0x0000000028007224 */ /* 0x000fe200078e02ff */
[----:B------:R-:W-:Y:S02]  /*5790*/  SEL R8, R10, R8, !P0 ;  /* 0x000000080a087207 */ /* 0x000fe40004000000 */
[----:B------:R-:W-:Y:S01]  /*57a0*/  SEL R2, R11, R12, !P4 ;  /* 0x0000000c0b027207 */ /* 0x000fe20006000000 */
[----:B------:R-:W-:Y:S01]  /*57b0*/  IMAD R12, R40, R9, RZ ;  /* 0x00000009280c7224 */ /* 0x000fe200078e02ff */
[C---:B------:R-:W-:Y:S01]  /*57c0*/  ISETP.GE.AND P0, PT, R8.reuse, R0, PT ;  /* 0x000000000800720c */ /* 0x040fe20003f06270 */
[----:B------:R-:W-:Y:S03]  /*57d0*/  IMAD.HI.U32 R0, R8, R4, RZ ;  /* 0x0000000408007227 */ /* 0x000fe600078e00ff */
[----:B------:R-:W-:Y:S02]  /*57e0*/  ISETP.GE.OR P0, PT, R2, R12, P0 ;  /* 0x0000000c0200720c */ /* 0x000fe40000706670 */
[-C--:B------:R-:W-:Y:S04]  /*57f0*/  SHF.R.U32.HI R0, RZ, R5.reuse, R0 ;  /* 0x00000005ff007219 */ /* 0x080fe80000011600 */
[----:B------:R-:W-:Y:S05]  /*5800*/  SEL R13, R8, R0, !P2 ;  /* 0x00000000080d7207 */ /* 0x000fea0005000000 */
[----:B------:R-:W-:Y:S02]  /*5810*/  IMAD.MOV R12, RZ, RZ, -R13 ;  /* 0x000000ffff0c7224 */ /* 0x000fe400078e0a0d */
[----:B------:R-:W-:Y:S04]  /*5820*/  @!P0 IMAD.HI.U32 R0, R2, R4, RZ ;  /* 0x0000000402008227 */ /* 0x000fe800078e00ff */
[----:B------:R-:W-:Y:S01]  /*5830*/  IMAD R12, R40, R12, R8 ;  /* 0x0000000c280c7224 */ /* 0x000fe200078e0208 */
[----:B------:R-:W-:Y:S04]  /*5840*/  @!P0 SHF.R.U32.HI R0, RZ, R5, R0 ;  /* 0x00000005ff008219 */ /* 0x000fe80000011600 */
[----:B------:R-:W-:Y:S04]  /*5850*/  @!P0 SEL R0, R2, R0, !P2 ;  /* 0x0000000002008207 */ /* 0x000fe80005000000 */
[----:B------:R-:W-:Y:S01]  /*5860*/  @!P0 IADD3 R13, PT, PT, R13, -R0, RZ ;  /* 0x800000000d0d8210 */ /* 0x000fe20007ffe0ff */
[----:B------:R-:W-:Y:S01]  /*5870*/  @!P0 IMAD R0, R9, R12, R0 ;  /* 0x0000000c09008224 */ /* 0x000fe200078e0200 */
[----:B------:R-:W-:Y:S01]  /*5880*/  IADD3 R9, PT, PT, -R8, RZ, RZ ;  /* 0x000000ff08097210 */ /* 0x000fe20007ffe1ff */
[--C-:B------:R-:W-:Y:S02]  /*5890*/  IMAD.MOV R12, RZ, RZ, -R2.reuse ;  /* 0x000000ffff0c7224 */ /* 0x100fe400078e0a02 */
[----:B------:R-:W-:Y:S02]  /*58a0*/  @!P0 IMAD R8, R13, R40, R2 ;  /* 0x000000280d088224 */ /* 0x000fe400078e0202 */
[----:B------:R-:W-:Y:S02]  /*58b0*/  @!P0 IMAD.MOV.U32 R2, RZ, RZ, R0 ;  /* 0x000000ffff028224 */ /* 0x000fe400078e0000 */
[----:B------:R-:W-:Y:S02]  /*58c0*/  IMAD R11, R3, R12, R11 ;  /* 0x0000000c030b7224 */ /* 0x000fe400078e020b */
[----:B------:R-:W-:Y:S02]  /*58d0*/  IMAD R10, R6, R9, R10 ;  /* 0x00000009060a7224 */ /* 0x000fe400078e020a */
[----:B------:R-:W-:Y:S02]  /*58e0*/  IMAD R11, R2, R3, R11 ;  /* 0x00000003020b7224 */ /* 0x000fe400078e020b */
[----:B------:R-:W-:Y:S02]  /*58f0*/  IMAD R10, R8, R6, R10 ;  /* 0x00000006080a7224 */ /* 0x000fe400078e020a */
.L_x_116:
[----:B------:R-:W-:Y:S05]  /*5900*/  BRA.U UP1, `(.L_x_117) ;  /* 0x0000000101107547 */ /* 0x000fea000b800000 */
[----:B------:R-:W-:Y:S04]  /*5910*/  MOV R2, UR6 ;  /* 0x0000000600027c02 */ /* 0x000fe80008000f00 */
[----:B------:R-:W-:Y:S04]  /*5920*/  SHF.L.U32 R2, R2, 0x1f, RZ ;  /* 0x0000001f02027819 */ /* 0x000fe800000006ff */
[----:B------:R-:W2:Y:S02]  /*5930*/  SYNCS.PHASECHK.TRANS64.TRYWAIT P0, [UR7+0x248], R2 ;  /* 0x00024802ff0075a7 */ /* 0x000ea40008001107 */
[----:B--2---:R-:W-:Y:S05]  /*5940*/  @!P0 BRA `(.L_x_118) ;  /* 0x0000005c00ec8947 */ /* 0x004fea0003800000 */
.L_x_117:
[----:B------:R-:W-:Y:S02]  /*5950*/  R2UR UR35, R14 ;  /* 0x000000000e2372ca */ /* 0x000fe400000e0000 */
[----:B------:R-:W-:Y:S02]  /*5960*/  R2UR UR34, R15 ;  /* 0x000000000f2272ca */ /* 0x000fe400000e0000 */
[----:B------:R-:W-:Y:S02]  /*5970*/  ISETP.NE.U32.AND P2, PT, RZ, UR4, PT ;  /* 0x00000004ff007c0c */ /* 0x000fe4000bf45070 */
[----:B------:R-:W-:Y:S02]  /*5980*/  SHF.L.U32 R14, R29, 0x1f, RZ ;  /* 0x0000001f1d0e7819 */ /* 0x000fe400000006ff */
[----:B------:R-:W-:Y:S05]  /*5990*/  ISETP.NE.AND.EX P2, PT, RZ, UR5, PT, P2 ;  /* 0x00000005ff007c0c */ /* 0x000fea000bf45320 */
[----:B------:R-:W-:Y:S02]  /*59a0*/  USHF.L.U32 UR35, UR35, 0x7, URZ ;  /* 0x0000000723237899 */ /* 0x000fe400080006ff */
[----:B------:R-:W-:Y:S01]  /*59b0*/  USHF.L.U32 UR34, UR34, 0x7, URZ ;  /* 0x0000000722227899 */ /* 0x000fe200080006ff */
[----:B------:R-:W-:Y:S11]  /*59c0*/  BRA.U !UP3, `(.L_x_119) ;  /* 0x000000010b347547 */ /* 0x000ff6000b800000 */
[----:B------:R-:W-:Y:S01]  /*59d0*/  UPLOP3.LUT UP0, UPT, UPT, UPT, UP2, 0x80, 0x8 ;  /* 0x000000000008789c */ /* 0x000fe20003f0f020 */
[----:B--2---:R-:W-:Y:S02]  /*59e0*/  HFMA2 R0, -RZ, RZ, 0, 5.9604644775390625e-08 ;  /* 0x00000001ff007431 */ /* 0x004fe400000001ff */
[----:B------:R-:W-:Y:S03]  /*59f0*/  IMAD.MOV.U32 R92, RZ, RZ, 0x1 ;  /* 0x00000001ff5c7424 */ /* 0x000fe600078e00ff */
[----:B------:R-:W-:Y:S05]  /*5a00*/  PLOP3.LUT P0, PT, PT, PT, UP0, 0x80, 0x8 ;  /* 0x000000000008781c */ /* 0x000fea0003f0f008 */
[----:B------:R-:W2:Y:S01]  /*5a10*/  @UP0 LDCU.64 UR10, c[0x0][0x888] ;  /* 0x00011100ff0a07ac */ /* 0x000ea20008000a00 */
[----:B------:R-:W-:Y:S07]  /*5a20*/  @UP0 UIMAD UR8, UR36, UR4, URZ ;  /* 0x00000004240802a4 */ /* 0x000fee000f8e02ff */
[----:B------:R-:W-:Y:S01]  /*5a30*/  @!P0 PRMT R92, R0, 0x7610, R92 ;  /* 0x00007610005c8816 */ /* 0x000fe2000000005c */
[----:B--2---:R-:W-:Y:S03]  /*5a40*/  @UP0 UIMAD.WIDE UR10, UR8, 0x4, UR10 ;  /* 0x00000004080a08a5 */ /* 0x004fe6000f8e020a */
[----:B------:R-:W2:Y:S03]  /*5a50*/  @!UP0 LDCU UR8, c[0x0][0x880] ;  /* 0x00011000ff0887ac */ /* 0x000ea60008000800 */
[----:B------:R-:W-:Y:S01]  /*5a60*/  IMAD.U32 R8, RZ, RZ, UR10 ;  /* 0x0000000aff087e24 */ /* 0x000fe2000f8e00ff */
[----:B------:R-:W-:Y:S05]  /*5a70*/  MOV R9, UR11 ;  /* 0x0000000b00097c02 */ /* 0x000fea0008000f00 */
[----:B-----5:R4:W5:Y:S02]  /*5a80*/  @P0 LDG.E R49, desc[UR46][R8.64] ;  /* 0x0000002e08310981 */ /* 0x020964000c1e1900 */
[----:B--2-4-:R-:W-:Y:S07]  /*5a90*/  @!P0 IMAD.U32 R49, RZ, RZ, UR8 ;  /* 0x00000008ff318e24 */ /* 0x014fee000f8e00ff */
.L_x_119:
[----:B-----5:R-:W-:Y:S01]  /*5aa0*/  @!P2 FSETP.EQ.AND P0, PT, R49, RZ, PT ;  /* 0x000000ff3100a20b */ /* 0x020fe20003f02000 */
[----:B------:R-:W-:Y:S01]  /*5ab0*/  @!UPT UIADD3 URZ, UPT, UPT, URZ, URZ, URZ ;  /* 0x000000fffffff290 */ /* 0x000fe2000fffe0ff */
[----:B------:R-:W-:Y:S11]  /*5ac0*/  @!P2 BRA `(.L_x_120) ;  /* 0x000000000014a947 */ /* 0x000ff60003800000 */
[----:B------:R-:W-:Y:S02]  /*5ad0*/  LOP3.LUT P2, RZ, R92, 0xff, RZ, 0xc0, !PT ;  /* 0x000000ff5cff7812 */ /* 0x000fe4000784c0ff */
[----:B------:R-:W-:Y:S04]  /*5ae0*/  PLOP3.LUT P0, PT, PT, PT, UP0, 0x80, 0x8 ;  /* 0x000000000008781c */ /* 0x000fe80003f0f008 */
[----:B------:R-:W-:Y:S07]  /*5af0*/  PLOP3.LUT P0, PT, P0, PT, PT, 0x8, 0x80 ;  /* 0x000000000080781c */ /* 0x000fee000070e170 */
[----:B------:R-:W-:Y:S11]  /*5b00*/  @P2 FSETP.EQ.AND P0, PT, R49, RZ, PT ;  /* 0x000000ff3100220b */ /* 0x000ff60003f02000 */
[----:B------:R-:W-:Y:S02]  /*5b10*/  @!UPT UIADD3 URZ, UPT, UPT, URZ, URZ, URZ ;  /* 0x000000fffffff290 */ /* 0x000fe4000fffe0ff */
.L_x_120:
[----:B------:R-:W4:Y:S01]  /*5b20*/  SYNCS.PHASECHK.TRANS64.TRYWAIT P2, [UR7+0x220], R14 ;  /* 0x0002200eff0075a7 */ /* 0x000f220008041107 */
[----:B------:R-:W-:Y:S04]  /*5b30*/  ELECT P4, URZ, PT ;  /* 0x0000000000ff782f */ /* 0x000fe80003880000 */
[----:B------:R-:W-:Y:S11]  /*5b40*/  PLOP3.LUT P4, PT, P0, P4, PT, 0xf2, 0x2f ;  /* 0x00000000002f781c */ /* 0x000ff60000789e72 */
[----:B------:R-:W-:Y:S02]  /*5b50*/  @!UPT UIADD3 URZ, UPT, UPT, URZ, URZ, URZ ;  /* 0x000000fffffff290 */ /* 0x000fe4000fffe0ff */
[----:B-1----:R-:W-:Y:S05]  /*5b60*/  @!P4 IADD3 R8, P0, PT, R30, 0x580, RZ ;  /* 0x000005801e08c810 */ /* 0x002fea0007f1e0ff */
[----:B--2---:R-:W-:Y:S01]  /*5b70*/  @!P4 IMAD.X R2, RZ, RZ, R31, P0 ;  /* 0x000000ffff02c224 */ /* 0x004fe200000e061f */
[----:B----4-:R-:W-:Y:S07]  /*5b80*/  @!P2 BRA `(.L_x_121) ;  /* 0x0000005c0074a947 */ /* 0x010fee0003800000 */
.L_x_267:
[----:B------:R-:W-:Y:S01]  /*5b90*/  @!P4 R2UR UR8, R2 ;  /* 0x000000000208c2ca */ /* 0x000fe200000e0000 */
[----:B------:R-:W-:Y:S01]  /*5ba0*/  VOTEU.ALL UP1, P4 ;  /* 0x0000000000ff7886 */ /* 0x000fe20002020000 */
[----:B------:R-:W-:Y:S01]  /*5bb0*/  @!P4 R2UR UR9, R8 ;  /* 0x000000000809c2ca */ /* 0x000fe200000e0000 */
[----:B-1----:R-:W-:Y:S01]  /*5bc0*/  @!P4 IMAD.MOV.U32 R0, RZ, RZ, 0x2000 ;  /* 0x00002000ff00c424 */ /* 0x002fe200078e00ff */
[----:B------:R-:W-:Y:S01]  /*5bd0*/  UMOV UR10, 0x0 ;  /* 0x00000000000a7882 */ /* 0x000fe20000000000 */
[----:B------:R-:W-:Y:S01]  /*5be0*/  UMOV UR11, 0x10000000 ;  /* 0x10000000000b7882 */ /* 0x000fe20000000000 */
[----:B------:R-:W-:Y:S01]  /*5bf0*/  @!UP1 UIADD3 UR32, UPT, UPT, UR7, 0x400, URZ ;  /* 0x0000040007209890 */ /* 0x000fe2000fffe0ff */
[----:B------:R-:W-:Y:S06]  /*5c00*/  VOTEU.ALL UP1, P4 ;  /* 0x0000000000ff7886 */ /* 0x000fec0002020000 */
[----:B------:R-:W-:Y:S01]  /*5c10*/  IMAD.U32 R9, RZ, RZ, UR8 ;  /* 0x00000008ff097e24 */ /* 0x000fe2000f8e00ff */
[----:B------:R-:W-:Y:S01]  /*5c20*/  UPRMT UR8, UR37, 0x654, UR33 ;  /* 0x0000065425087896 */ /* 0x000fe20008000021 */
[----:B------:R-:W-:Y:S03]  /*5c30*/  IMAD.U32 R8, RZ, RZ, UR9 ;  /* 0x00000009ff087e24 */ /* 0x000fe6000f8e00ff */
[----:B------:R-:W-:Y:S02]  /*5c40*/  @!P4 R2UR UR15, R9 ;  /* 0x00000000090fc2ca */ /* 0x000fe400000e0000 */
[----:B------:R-:W-:Y:S02]  /*5c50*/  @!P4 R2UR UR14, R8 ;  /* 0x00000000080ec2ca */ /* 0x000fe400000e0000 */
[----:B------:R-:W-:Y:S05]  /*5c60*/  @!P4 IADD3 R8, P0, PT, R30, 0x580, RZ ;  /* 0x000005801e08c810 */ /* 0x000fea0007f1e0ff */
[----:B------:R-:W-:Y:S06]  /*5c70*/  @!P4 IMAD.X R2, RZ, RZ, R31, P0 ;  /* 0x000000ffff02c224 */ /* 0x000fec00000e061f */
[----:B------:R1:W-:Y:S01]  /*5c80*/  @!UP1 UTMALDG.3D [UR32], [UR14], desc[UR10] ;  /* 0x00000a200e0095b4 */ /* 0x0003e20008011000 */
[----:B------:R1:W-:Y:S01]  /*5c90*/  @!P4 SYNCS.ARRIVE.TRANS64.RED.A0TR RZ, [UR7+0x200], R0 ;  /* 0x00020000ffffc9a7 */ /* 0x0003e20008300407 */
[----:B------:R-:W-:Y:S01]  /*5ca0*/  SYNCS.ARRIVE.TRANS64.RED.A1T0 RZ, [UR8], RZ ;  /* 0x000000ffffff79a7 */ /* 0x000fe20008100408 */
[----:B------:R-:W2:Y:S02]  /*5cb0*/  SYNCS.PHASECHK.TRANS64.TRYWAIT P2, [UR7+0x228], R14 ;  /* 0x0002280eff0075a7 */ /* 0x000ea40008041107 */
[----:B-12---:R-:W-:Y:S05]  /*5cc0*/  @!P2 BRA `(.L_x_122) ;  /* 0x0000005c003ca947 */ /* 0x006fea0003800000 */
.L_x_269:
[----:B------:R-:W-:Y:S01]  /*5cd0*/  @!P4 R2UR UR8, R2 ;  /* 0x000000000208c2ca */ /* 0x000fe200000e0000 */
[----:B------:R-:W-:Y:S01]  /*5ce0*/  VOTEU.ALL UP1, P4 ;  /* 0x0000000000ff7886 */ /* 0x000fe20002020000 */
[----:B------:R-:W-:Y:S01]  /*5cf0*/  @!P4 R2UR UR9, R8 ;  /* 0x000000000809c2ca */ /* 0x000fe200000e0000 */
[----:B-1----:R-:W-:Y:S01]  /*5d00*/  @!P4 IMAD.MOV.U32 R0, RZ, RZ, 0x2000 ;  /* 0x00002000ff00c424 */ /* 0x002fe200078e00ff */
[----:B------:R-:W-:Y:S01]  /*5d10*/  UMOV UR10, 0x0 ;  /* 0x00000000000a7882 */ /* 0x000fe20000000000 */
[----:B------:R-:W-:Y:S01]  /*5d20*/  UMOV UR11, 0x10000000 ;  /* 0x10000000000b7882 */ /* 0x000fe20000000000 */
[----:B------:R-:W-:Y:S02]  /*5d30*/  @!UP1 UIADD3 UR26, UPT, UPT, UR34, 0x20, URZ ;  /* 0x00000020221a9890 */ /* 0x000fe4000fffe0ff */
[----:B------:R-:W-:Y:S01]  /*5d40*/  @!UP1 UIADD3 UR24, UPT, UPT, UR7, 0x2400, URZ ;  /* 0x0000240007189890 */ /* 0x000fe2000fffe0ff */
[----:B------:R-:W-:Y:S01]  /*5d50*/  VOTEU.ALL UP1, P4 ;  /* 0x0000000000ff7886 */ /* 0x000fe20002020000 */
[----:B------:R-:W-:Y:S01]  /*5d60*/  UMOV UR27, UR35 ;  /* 0x00000023001b7c82 */ /* 0x000fe20008000000 */
[----:B------:R-:W-:Y:S02]  /*5d70*/  UMOV UR28, UR36 ;  /* 0x00000024001c7c82 */ /* 0x000fe40008000000 */
        /* <DEDUP_REMOVED lines=12> */
.L_x_271:
[----:B------:R-:W2:Y:S01]  /*5e40*/  LDC.64 R12, c[0x0][0xb18] ;  /* 0x0002c600ff0c7b82 */ /* 0x000ea20000000a00 */
[----:B------:R-:W-:Y:S01]  /*5e50*/  @!P4 R2UR UR8, R2 ;  /* 0x000000000208c2ca */ /* 0x000fe200000e0000 */
[----:B------:R-:W-:Y:S01]  /*5e60*/  VOTEU.ALL UP1, P4 ;  /* 0x0000000000ff7886 */ /* 0x000fe20002020000 */
[----:B------:R-:W-:Y:S01]  /*5e70*/  @!P4 R2UR UR9, R8 ;  /* 0x000000000809c2ca */ /* 0x000fe200000e0000 */
[----:B-1----:R-:W-:Y:S01]  /*5e80*/  @!P4 IMAD.MOV.U32 R0, RZ, RZ, 0x2000 ;  /* 0x00002000ff00c424 */ /* 0x002fe200078e00ff */
[----:B------:R-:W-:Y:S03]  /*5e90*/  UMOV UR10, 0x0 ;  /* 0x00000000000a7882 */ /* 0x000fe60000000000 */
[----:B------:R-:W1:Y:S01]  /*5ea0*/  @!P1 LDC R2, c[0x0][0xb0c] ;  /* 0x0002c300ff029b82 */ /* 0x000e620000000800 */
[----:B------:R-:W-:Y:S01]  /*5eb0*/  @!UP1 UIADD3 UR18, UPT, UPT, UR34, 0x40, URZ ;  /* 0x0000004022129890 */ /* 0x000fe2000fffe0ff */
[----:B------:R-:W-:Y:S01]  /*5ec0*/  @P3 SHF.R.U32.HI R26, RZ, 0x10, R21 ;  /* 0x00000010ff1a3819 */ /* 0x000fe20000011615 */
[----:B------:R-:W-:Y:S01]  /*5ed0*/  @!UP1 UIADD3 UR16, UPT, UPT, UR7, 0x4400, URZ ;  /* 0x0000440007109890 */ /* 0x000fe2000fffe0ff */
[----:B------:R-:W-:Y:S01]  /*5ee0*/  VIADD R28, R28, 0x1 ;  /* 0x000000011c1c7836 */ /* 0x000fe20000000000 */
[----:B------:R-:W-:Y:S01]  /*5ef0*/  VOTEU.ALL UP1, P4 ;  /* 0x0000000000ff7886 */ /* 0x000fe20002020000 */
[----:B------:R-:W-:Y:S01]  /*5f00*/  UMOV UR11, 0x10000000 ;  /* 0x10000000000b7882 */ /* 0x000fe20000000000 */
[----:B------:R-:W-:Y:S01]  /*5f10*/  UMOV UR19, UR35 ;  /* 0x0000002300137c82 */ /* 0x000fe20008000000 */
[----:B------:R-:W-:Y:S01]  /*5f20*/  IMAD.U32 R9, RZ, RZ, UR8 ;  /* 0x00000008ff097e24 */ /* 0x000fe2000f8e00ff */
[----:B------:R-:W-:Y:S01]  /*5f30*/  UMOV UR20, UR36 ;  /* 0x0000002400147c82 */ /* 0x000fe20008000000 */
[----:B------:R-:W-:Y:S01]  /*5f40*/  IMAD.U32 R8, RZ, RZ, UR9 ;  /* 0x00000009ff087e24 */ /* 0x000fe2000f8e00ff */
[----:B------:R-:W-:Y:S02]  /*5f50*/  UPRMT UR8, UR37, 0x654, UR17 ;  /* 0x0000065425087896 */ /* 0x000fe40008000011 */
[----:B------:R-:W-:Y:S02]  /*5f60*/  @!P4 R2UR UR15, R9 ;  /* 0x00000000090fc2ca */ /* 0x000fe400000e0000 */
[----:B------:R-:W-:Y:S02]  /*5f70*/  @!P4 R2UR UR14, R8 ;  /* 0x00000000080ec2ca */ /* 0x000fe400000e0000 */
[----:B------:R-:W4:Y:S11]  /*5f80*/  LDC.64 R8, c[0x0][0xb10] ;  /* 0x0002c400ff087b82 */ /* 0x000f360000000a00 */
[----:B------:R1:W-:Y:S01]  /*5f90*/  @!UP1 UTMALDG.3D [UR16], [UR14], desc[UR10] ;  /* 0x00000a100e0095b4 */ /* 0x0003e20008011000 */
[----:B------:R5:W-:Y:S01]  /*5fa0*/  @!P4 SYNCS.ARRIVE.TRANS64.RED.A0TR RZ, [UR7+0x210], R0 ;  /* 0x00021000ffffc9a7 */ /* 0x000be20008300407 */
[C---:B----4-:R-:W-:Y:S01]  /*5fb0*/  @!P1 IMAD.HI.U32 R8, R11.reuse, R8, RZ ;  /* 0x000000080b089227 */ /* 0x050fe200078e00ff */
[----:B--2---:R-:W-:Y:S02]  /*5fc0*/  @!P1 ISETP.NE.AND P0, PT, R12, 0x1, PT ;  /* 0x000000010c00980c */ /* 0x004fe40003f05270 */
[----:B-1----:R-:W-:Y:S01]  /*5fd0*/  @!P1 ISETP.NE.AND P2, PT, R2, 0x1, PT ;  /* 0x000000010200980c */ /* 0x002fe20003f45270 */
[----:B------:R-:W-:Y:S01]  /*5fe0*/  SYNCS.ARRIVE.TRANS64.RED.A1T0 RZ, [UR8], RZ ;  /* 0x000000ffffff79a7 */ /* 0x000fe20008100408 */
[C---:B------:R-:W-:Y:S01]  /*5ff0*/  @!P1 IMAD.HI.U32 R13, R10.reuse, R13, RZ ;  /* 0x0000000d0a0d9227 */ /* 0x040fe200078e00ff */
[----:B------:R-:W-:Y:S04]  /*6000*/  @!P1 SHF.R.U32.HI R8, RZ, R9, R8 ;  /* 0x00000009ff089219 */ /* 0x000fe80000011608 */
[----:B------:R-:W-:Y:S01]  /*6010*/  @!P1 SEL R8, R11, R8, !P2 ;  /* 0x000000080b089207 */ /* 0x000fe20005000000 */
[----:B------:R-:W1:Y:S01]  /*6020*/  SYNCS.PHASECHK.TRANS64.TRYWAIT P5, [UR7+0x238], R14 ;  /* 0x0002380eff0075a7 */ /* 0x000e6200080a1107 */
[----:B-----5:R-:W2:Y:S02]  /*6030*/  @!P1 LDC R0, c[0x0][0xb20] ;  /* 0x0002c800ff009b82 */ /* 0x020ea40000000800 */
[----:B--2---:R-:W-:Y:S04]  /*6040*/  @!P1 SHF.R.U32.HI R0, RZ, R0, R13 ;  /* 0x00000000ff009219 */ /* 0x004fe8000001160d */
[----:B------:R-:W-:Y:S05]  /*6050*/  @!P1 SEL R9, R10, R0, !P0 ;  /* 0x000000000a099207 */ /* 0x000fea0004000000 */
[----:B------:R-:W-:Y:S02]  /*6060*/  @!P1 IMAD.IADD R0, R9, 0x1, -R8 ;  /* 0x0000000109009824 */ /* 0x000fe400078e0a08 */
[----:B------:R-:W-:Y:S02]  /*6070*/  @!P1 IMAD.IADD R8, R8, 0x1, -R9 ;  /* 0x0000000108089824 */ /* 0x000fe400078e0a09 */
[----:B------:R-:W-:Y:S02]  /*6080*/  @!P1 IMAD R11, R0, R2, R11 ;  /* 0x00000002000b9224 */ /* 0x000fe400078e020b */
[----:B------:R-:W-:Y:S01]  /*6090*/  @!P1 IMAD R10, R8, R12, R10 ;  /* 0x0000000c080a9224 */ /* 0x000fe200078e020a */
[----:B-1----:R-:W-:Y:S06]  /*60a0*/  @!P5 BRA `(.L_x_124) ;  /* 0x000000580074d947 */ /* 0x002fec0003800000 */
.L_x_273:
[----:B------:R-:W-:Y:S01]  /*60b0*/  @!P4 IADD3 R2, P0, PT, R30, 0x580, RZ ;  /* 0x000005801e02c810 */ /* 0x000fe20007f1e0ff */
[----:B------:R-:W-:Y:S01]  /*60c0*/  VOTEU.ALL UP1, P4 ;  /* 0x0000000000ff7886 */ /* 0x000fe20002020000 */
[----:B------:R-:W-:Y:S01]  /*60d0*/  UMOV UR18, 0x0 ;  /* 0x0000000000127882 */ /* 0x000fe20000000000 */
[----:B------:R-:W-:Y:S01]  /*60e0*/  UMOV UR19, 0x10000000 ;  /* 0x1000000000137882 */ /* 0x000fe20000000000 */
[----:B------:R-:W-:Y:S01]  /*60f0*/  @!P4 R2UR UR9, R2 ;  /* 0x000000000209c2ca */ /* 0x000fe200000e0000 */
[----:B-1----:R-:W-:Y:S01]  /*6100*/  @!P4 IMAD.X R0, RZ, RZ, R31, P0 ;  /* 0x000000ffff00c224 */ /* 0x002fe200000e061f */
[----:B------:R-:W-:Y:S01]  /*6110*/  @!UP1 UIADD3 UR10, UPT, UPT, UR34, 0x60, URZ ;  /* 0x00000060220a9890 */ /* 0x000fe2000fffe0ff */
[----:B------:R-:W-:Y:S01]  /*6120*/  ISETP.NE.AND P0, PT, R28, 0x2, PT ;  /* 0x000000021c00780c */ /* 0x000fe20003f05270 */
[----:B------:R-:W-:Y:S01]  /*6130*/  UMOV UR11, UR35 ;  /* 0x00000023000b7c82 */ /* 0x000fe20008000000 */
[----:B------:R-:W-:Y:S01]  /*6140*/  UMOV UR12, UR36 ;  /* 0x00000024000c7c82 */ /* 0x000fe20008000000 */
[----:B------:R-:W-:Y:S01]  /*6150*/  @!P4 R2UR UR8, R0 ;  /* 0x000000000008c2ca */ /* 0x000fe200000e0000 */
[----:B------:R-:W-:Y:S01]  /*6160*/  IMAD.IADD R15, R10, 0x1, R90 ;  /* 0x000000010a0f7824 */ /* 0x000fe200078e025a */
[----:B------:R-:W-:Y:S01]  /*6170*/  @P3 R2UR UR36, R26 ;  /* 0x000000001a2432ca */ /* 0x000fe200000e0000 */
[----:B------:R-:W-:Y:S01]  /*6180*/  IMAD.IADD R14, R11, 0x1, R91 ;  /* 0x000000010b0e7824 */ /* 0x000fe200078e025b */
[----:B------:R-:W-:Y:S02]  /*6190*/  SEL R0, RZ, 0x1, P0 ;  /* 0x00000001ff007807 */ /* 0x000fe40000000000 */
[----:B------:R-:W-:Y:S01]  /*61a0*/  LOP3.LUT R29, R29, 0x1, RZ, 0x3c, !PT ;  /* 0x000000011d1d7812 */ /* 0x000fe200078e3cff */
[----:B------:R-:W-:Y:S01]  /*61b0*/  IMAD.U32 R8, RZ, RZ, UR9 ;  /* 0x00000009ff087e24 */ /* 0x000fe2000f8e00ff */
[----:B------:R-:W-:Y:S01]  /*61c0*/  @!UP1 UIADD3 UR9, UPT, UPT, UR7, 0x218, URZ ;  /* 0x0000021807099890 */ /* 0x000fe2000fffe0ff */
[----:B------:R-:W-:Y:S02]  /*61d0*/  LOP3.LUT R27, R27, R0, RZ, 0x3c, !PT ;  /* 0x000000001b1b7212 */ /* 0x000fe400078e3cff */
[----:B------:R-:W-:Y:S02]  /*61e0*/  SEL R28, R28, RZ, P0 ;  /* 0x000000ff1c1c7207 */ /* 0x000fe40000000000 */
[----:B------:R-:W-:Y:S01]  /*61f0*/  IMAD.U32 R9, RZ, RZ, UR8 ;  /* 0x00000008ff097e24 */ /* 0x000fe2000f8e00ff */
[----:B------:R-:W-:Y:S01]  /*6200*/  @!P4 R2UR UR14, R8 ;  /* 0x00000000080ec2ca */ /* 0x000fe200000e0000 */
[----:B------:R-:W-:Y:S01]  /*6210*/  @!UP1 UIADD3 UR8, UPT, UPT, UR7, 0x6400, URZ ;  /* 0x0000640007089890 */ /* 0x000fe2000fffe0ff */
[----:B------:R-:W-:Y:S02]  /*6220*/  VOTEU.ALL UP1, P4 ;  /* 0x0000000000ff7886 */ /* 0x000fe40002020000 */
[----:B------:R-:W-:Y:S11]  /*6230*/  @!P4 R2UR UR15, R9 ;  /* 0x00000000090fc2ca */ /* 0x000ff600000e0000 */
[----:B------:R-:W-:Y:S02]  /*6240*/  @!UPT UIADD3 URZ, UPT, UPT, URZ, URZ, URZ ;  /* 0x000000fffffff290 */ /* 0x000fe4000fffe0ff */
[----:B------:R2:W-:Y:S01]  /*6250*/  @!UP1 UTMALDG.3D [UR8], [UR14], desc[UR18] ;  /* 0x000012080e0095b4 */ /* 0x0005e20008011000 */
[----:B------:R2:W-:Y:S01]  /*6260*/  @!P4 SYNCS.ARRIVE.TRANS64.RED.A0TR RZ, [UR7+0x218], R25 ;  /* 0x00021819ffffc9a7 */ /* 0x0005e20008300407 */
[----:B------:R-:W-:Y:S01]  /*6270*/  UPLOP3.LUT UP1, UPT, UPT, UPT, UPT, 0x80, 0x8 ;  /* 0x000000000008789c */ /* 0x000fe20003f2f070 */
[----:B------:R-:W-:Y:S01]  /*6280*/  SYNCS.ARRIVE.TRANS64.RED.A1T0 RZ, [UR13], RZ ;  /* 0x000000ffffff79a7 */ /* 0x000fe2000810040d */
[----:B------:R-:W-:Y:S09]  /*6290*/  @P3 BRA `(.L_x_125) ;  /* 0xfffffff000a03947 */ /* 0x000ff2000383ffff */
[----:B------:R-:W-:-:S04]  /*62a0*/  SHF.L.U32 R2, R29, 0x1f, RZ ;  /* 0x0000001f1d027819 */ /* 0x000fc800000006ff */
[----:B------:R-:W1:Y:S02]  /*62b0*/  SYNCS.PHASECHK.TRANS64.TRYWAIT P0, [UR7+0x220], R2 ;  /* 0x00022002ff0075a7 */ /* 0x000e640008001107 */
[----:B-1----:R-:W-:Y:S05]  /*62c0*/  @!P0 BRA `(.L_x_126) ;  /* 0x0000005800048947 */ /* 0x002fea0003800000 */
.L_x_275:
[----:B------:R-:W4:Y:S02]  /*62d0*/  SYNCS.PHASECHK.TRANS64.TRYWAIT P0, [UR7+0x228], R2 ;  /* 0x00022802ff0075a7 */ /* 0x000f240008001107 */
[----:B----4-:R-:W-:Y:S05]  /*62e0*/  @!P0 BRA `(.L_x_127) ;  /* 0x0000005800148947 */ /* 0x010fea0003800000 */
.L_x_277:
[----:B------:R-:W4:Y:S02]  /*62f0*/  SYNCS.PHASECHK.TRANS64.TRYWAIT P0, [UR7+0x230], R2 ;  /* 0x00023002ff0075a7 */ /* 0x000f240008001107 */
[----:B----4-:R-:W-:Y:S05]  /*6300*/  @!P0 BRA `(.L_x_128) ;  /* 0x0000005800248947 */ /* 0x010fea0003800000 */
.L_x_279:
[----:B-1----:R-:W-:-:S07]  /*6310*/  MOV R0, UR7 ;  /* 0x0000000700007c02 */ /* 0x002fce0008000f00 */
.L_x_129:
[----:B-1----:R-:W-:-:S04]  /*6320*/  SHF.L.U32 R2, R29, 0x1f, RZ ;  /* 0x0000001f1d027819 */ /* 0x002fc800000006ff */
[----:B------:R1:W4:Y:S03]  /*6330*/  SYNCS.PHASECHK.TRANS64.TRYWAIT P0, [R0+URZ+0x238], R2 ;  /* 0x00023802000075a7 */ /* 0x00032600080011ff */
[----:B----4-:R-:W-:Y:S05]  /*6340*/  @!P0 NANOSLEEP.SYNCS 0x989680 ;  /* 0x009896800000895d */ /* 0x010fea0003900000 */
[----:B------:R-:W4:Y:S02]  /*6350*/  @!P0 SYNCS.PHASECHK.TRANS64 P0, [R0+URZ+0x238], R2 ;  /* 0x00023802000085a7 */ /* 0x000f2400080010ff */
[----:B--2-4-:R-:W-:Y:S05]  /*6360*/  @P0 EXIT ;  /* 0x000000000000094d */ /* 0x014fea0003800000 */
[----:B------:R-:W-:Y:S05]  /*6370*/  BRA `(.L_x_129) ;  /* 0xfffffffc00e87947 */ /* 0x000fea000383ffff */
.L_x_114:
[----:B------:R-:W-:-:S06]  /*6380*/  UISETP.GE.AND UP1, UPT, UR10, 0x4, UPT ;  /* 0x000000040a00788c */ /* 0x000fcc000bf26270 */
[----:B------:R-:W-:-:S13]  /*6390*/  PLOP3.LUT P0, PT, PT, PT, UP1, 0x80, 0x8 ;  /* 0x000000000008781c */ /* 0x000fda0003f0f018 */
[----:B------:R-:W-:Y:S05]  /*63a0*/  @!P0 EXIT ;  /* 0x000000000000894d */ /* 0x000fea0003800000 */
[----:B------:R-:W-:Y:S01]  /*63b0*/  BAR.SYNC.DEFER_BLOCKING 0x6, 0xa0 ;  /* 0x0182800000007b1d */ /* 0x000fe20000010000 */
[C---:B------:R-:W-:Y:S01]  /*63c0*/  IMAD.SHL.U32 R2, R105.reuse, 0x20, RZ ;  /* 0x0000002069027824 */ /* 0x040fe200078e00ff */
[C---:B------:R-:W-:Y:S01]  /*63d0*/  SHF.L.U32 R46, R105.reuse, 0x10, RZ ;  /* 0x00000010692e7819 */ /* 0x040fe200000006ff */
[C---:B------:R-:W-:Y:S01]  /*63e0*/  IMAD.SHL.U32 R104, R105.reuse, 0x4, RZ ;  /* 0x0000000469687824 */ /* 0x040fe200078e00ff */
[C---:B------:R-:W-:Y:S01]  /*63f0*/  LOP3.LUT R106, R105.reuse, 0x60, RZ, 0xc0, !PT ;  /* 0x00000060696a7812 */ /* 0x040fe200078ec0ff */
[----:B------:R-:W-:Y:S01]  /*6400*/  HFMA2 R101, -RZ, RZ, 0, 5.9604644775390625e-08 ;  /* 0x00000001ff657431 */ /* 0x000fe200000001ff */
[----:B------:R-:W-:Y:S02]  /*6410*/  UMOV UR48, 0x400 ;  /* 0x0000040000307882 */ /* 0x000fe40000000000 */
[----:B------:R-:W1:Y:S01]  /*6420*/  LDC R95, c[0x0][0x370] ;  /* 0x0000dc00ff5f7b82 */ /* 0x000e620000000800 */
[----:B------:R-:W-:Y:S01]  /*6430*/  ULEA UR48, UR37, UR48, 0x18 ;  /* 0x0000003025307291 */ /* 0x000fe2000f8ec0ff */
[----:B------:R-:W-:Y:S01]  /*6440*/  LOP3.LUT R3, R2, 0xc0, RZ, 0xc0, !PT ;  /* 0x000000c002037812 */ /* 0x000fe200078ec0ff */
[----:B------:R-:W-:Y:S01]  /*6450*/  HFMA2 R99, -RZ, RZ, 0, 0 ;  /* 0x00000000ff637431 */ /* 0x000fe200000001ff */
[----:B------:R-:W-:Y:S01]  /*6460*/  LOP3.LUT R103, R105, 0x2, RZ, 0xc0, !PT ;  /* 0x0000000269677812 */ /* 0x000fe200078ec0ff */
[----:B------:R-:W-:Y:S01]  /*6470*/  UIADD3 UR4, UPT, UPT, UR48, 0x400, URZ ;  /* 0x0000040030047890 */ /* 0x000fe2000fffe0ff */
[----:B------:R-:W-:Y:S01]  /*6480*/  LOP3.LUT R104, R3, 0x18, R104, 0xf8, !PT ;  /* 0x0000001803687812 */ /* 0x000fe200078ef868 */
[----:B------:R-:W-:Y:S01]  /*6490*/  IMAD.MOV.U32 R45, RZ, RZ, RZ ;  /* 0x000000ffff2d7224 */ /* 0x000fe200078e00ff */
[----:B------:R-:W2:Y:S01]  /*64a0*/  LDC R42, c[0x0][0xb0c] ;  /* 0x0002c300ff2a7b82 */ /* 0x000ea20000000800 */
[----:B------:R-:W-:Y:S01]  /*64b0*/  LOP3.LUT R46, R46, 0x600000, RZ, 0xc0, !PT ;  /* 0x006000002e2e7812 */ /* 0x000fe200078ec0ff */
[----:B------:R-:W-:Y:S01]  /*64c0*/  IMAD.MOV.U32 R109, RZ, RZ, RZ ;  /* 0x000000ffff6d7224 */ /* 0x000fe200078e00ff */
[----:B------:R-:W-:Y:S01]  /*64d0*/  LOP3.LUT R104, R104, 0xf20, R2, 0xf8, !PT ;  /* 0x00000f2068687812 */ /* 0x000fe200078ef802 */
[----:B------:R-:W-:Y:S01]  /*64e0*/  IMAD.U32 R97, RZ, RZ, UR4 ;  /* 0x00000004ff617e24 */ /* 0x000fe2000f8e00ff */
[----:B------:R-:W-:Y:S01]  /*64f0*/  LOP3.LUT R105, R105, 0x4, RZ, 0xc0, !PT ;  /* 0x0000000469697812 */ /* 0x000fe200078ec0ff */
[----:B------:R-:W3:Y:S01]  /*6500*/  LDCU.64 UR52, c[0x0][0x348] ;  /* 0x00006900ff3477ac */ /* 0x000ee20008000a00 */
[----:B------:R-:W-:Y:S01]  /*6510*/  MOV R100, RZ ;  /* 0x000000ff00647202 */ /* 0x000fe20000000f00 */
[----:B------:R-:W4:Y:S01]  /*6520*/  LDC R93, c[0x0][0xb20] ;  /* 0x0002c800ff5d7b82 */ /* 0x000f220000000800 */
[----:B------:R-:W3:Y:S01]  /*6530*/  LDS R0, [UR48+0x300] ;  /* 0x00030030ff007984 */ /* 0x000ee20008000800 */
[----:B------:R-:W-:Y:S01]  /*6540*/  IMAD R104, R104, 0x2, R97 ;  /* 0x0000000268687824 */ /* 0x000fe200078e0261 */
[----:B------:R-:W1:Y:S03]  /*6550*/  LDCU.64 UR38, c[0x0][0x888] ;  /* 0x00011100ff2677ac */ /* 0x000e660008000a00 */
[--C-:B------:R-:W-:Y:S01]  /*6560*/  IMAD R103, R103, -0x10, R104.reuse ;  /* 0xfffffff067677824 */ /* 0x100fe200078e0268 */
[----:B------:R-:W1:Y:S01]  /*6570*/  LDCU.64 UR44, c[0x0][0x890] ;  /* 0x00011200ff2c77ac */ /* 0x000e620008000a00 */
[----:B------:R-:W1:Y:S01]  /*6580*/  LDC R41, c[0x0][0xb30] ;  /* 0x0002cc00ff297b82 */ /* 0x000e620000000800 */
[----:B------:R-:W-:Y:S01]  /*6590*/  IMAD R102, R105, -0x10, R104 ;  /* 0xfffffff069667824 */ /* 0x000fe200078e0268 */
[----:B------:R-:W-:Y:S01]  /*65a0*/  UMOV UR49, URZ ;  /* 0x000000ff00317c82 */ /* 0x000fe20008000000 */
[----:B------:R-:W-:-:S05]  /*65b0*/  UMOV UR51, URZ ;  /* 0x000000ff00337c82 */ /* 0x000fca0008000000 */
[----:B------:R-:W1:Y:S08]  /*65c0*/  LDC.64 R88, c[0x0][0xb10] ;  /* 0x0002c400ff587b82 */ /* 0x000e700000000a00 */
[----:B------:R-:W1:Y:S08]  /*65d0*/  LDC.64 R38, c[0x0][0xb18] ;  /* 0x0002c600ff267b82 */ /* 0x000e700000000a00 */
[----:B------:R-:W1:Y:S08]  /*65e0*/  LDC.64 R36, c[0x0][0xb28] ;  /* 0x0002ca00ff247b82 */ /* 0x000e700000000a00 */
[----:B------:R-:W1:Y:S01]  /*65f0*/  LDC.64 R86, c[0x0][0x8b0] ;  /* 0x00022c00ff567b82 */ /* 0x000e620000000a00 */
[----:B---3--:R-:W-:-:S07]  /*6600*/  IMAD.IADD R46, R0, 0x1, R46 ;  /* 0x00000001002e7824 */ /* 0x008fce00078e022e */
[----:B------:R-:W3:Y:S08]  /*6610*/  LDC.64 R84, c[0x0][0x8a8] ;  /* 0x00022a00ff547b82 */ /* 0x000ef00000000a00 */
[----:B--2-4-:R-:W1:Y:S02]  /*6620*/  LDC R94, c[0x0][0x374] ;  /* 0x0000dd00ff5e7b82 */ /* 0x014e640000000800 */
.L_x_173:
[----:B------:R-:W-:Y:S02]  /*6630*/  LEA R0, R109, UR48, 0x3 ;  /* 0x000000306d007c11 */ /* 0x000fe4000f8e18ff */
[----:B------:R-:W-:Y:S02]  /*6640*/  SHF.L.U32 R2, R99, 0x1f, RZ ;  /* 0x0000001f63027819 */ /* 0x000fe400000006ff */
[----:B-1----:R-:W-:Y:S02]  /*6650*/  LEA R16, R109, UR48, 0x4 ;  /* 0x000000306d107c11 */ /* 0x002fe4000f8e20ff */
[----:B------:R-:W2:Y:S02]  /*6660*/  SYNCS.PHASECHK.TRANS64.TRYWAIT P0, [R0+URZ+0x250], R2 ;  /* 0x00025002000075a7 */ /* 0x000ea400080011ff */
[----:B--23--:R-:W-:Y:S05]  /*6670*/  @!P0 BRA `(.L_x_130) ;  /* 0x0000005400608947 */ /* 0x00cfea0003800000 */
.L_x_280:
[----:B------:R-:W4:Y:S01]  /*6680*/  LDC.64 R10, c[0x0][0xb10] ;  /* 0x0002c400ff0a7b82 */ /* 0x000f220000000a00 */
[----:B------:R-:W3:Y:S01]  /*6690*/  LDS.128 R16, [R16+0x2e0] ;  /* 0x0002e00010107984 */ /* 0x000ee20000000c00 */
[----:B-1----:R-:W-:Y:S01]  /*66a0*/  ISETP.NE.AND P1, PT, R41, 0x1, PT ;  /* 0x000000012900780c */ /* 0x002fe20003f25270 */
[----:B--2---:R-:W-:Y:S01]  /*66b0*/  VIADD R0, R0, 0x260 ;  /* 0x0000026000007836 */ /* 0x004fe20000000000 */
[----:B------:R-:W-:Y:S04]  /*66c0*/  ISETP.GE.AND P0, PT, R40, 0x1, PT ;  /* 0x000000012800780c */ /* 0x000fe80003f06270 */
[----:B------:R-:W1:Y:S01]  /*66d0*/  LDC.64 R8, c[0x0][0xb18] ;  /* 0x0002c600ff087b82 */ /* 0x000e620000000a00 */
[----:B------:R-:W-:Y:S01]  /*66e0*/  PRMT R0, RZ, 0x654, R0 ;  /* 0x00000654ff007816 */ /* 0x000fe20000000000 */
[----:B------:R-:W-:Y:S01]  /*66f0*/  @!PT LDS RZ, [RZ] ;  /* 0x00000000fffff984 */ /* 0x000fe20000000800 */
[----:B------:R-:W-:Y:S01]  /*6700*/  @!PT LDS RZ, [RZ] ;  /* 0x00000000fffff984 */ /* 0x000fe20000000800 */
[----:B------:R-:W-:Y:S01]  /*6710*/  @!PT LDS RZ, [RZ] ;  /* 0x00000000fffff984 */ /* 0x000fe20000000800 */
[----:B------:R-:W-:Y:S01]  /*6720*/  @!PT LDS RZ, [RZ] ;  /* 0x00000000fffff984 */ /* 0x000fe20000000800 */
[----:B------:R2:W-:Y:S06]  /*6730*/  MEMBAR.ALL.CTA ;  /* 0x0000000000007992 */ /* 0x0005ec0000008000 */
[----:B--2---:R-:W2:Y:S01]  /*6740*/  FENCE.VIEW.ASYNC.S ;  /* 0x00000000000073c6 */ /* 0x004ea20000000000 */
[----:B------:R-:W1:Y:S08]  /*6750*/  @!P1 LDC R12, c[0x0][0xb20] ;  /* 0x0002c800ff0c9b82 */ /* 0x000e700000000800 */
[----:B------:R-:W1:Y:S01]  /*6760*/  @!P1 LDC R7, c[0x0][0xb0c] ;  /* 0x0002c300ff079b82 */ /* 0x000e620000000800 */
[----:B--2---:R2:W-:Y:S01]  /*6770*/  SYNCS.ARRIVE.TRANS64.RED.A1T0 RZ, [R0+URZ], RZ ;  /* 0x000000ff00ff79a7 */ /* 0x0045e200081004ff */
[----:B---3--:R-:W-:Y:S04]  /*6780*/  LOP3.LUT P4, RZ, R18, 0x1, RZ, 0xc0, !PT ;  /* 0x0000000112ff7812 */ /* 0x008fe8000788c0ff */
[----:B------:R-:W-:Y:S09]  /*6790*/  P2R R107, PR, RZ, 0x10 ;  /* 0x00000010ff6b7803 */ /* 0x000ff20000000000 */
[----:B------:R-:W-:Y:S02]  /*67a0*/  @P4 MOV R44, R16 ;  /* 0x00000010002c4202 */ /* 0x000fe40000000f00 */
[----:B------:R-:W-:Y:S01]  /*67b0*/  @P4 LOP3.LUT R43, R17, 0xffff, RZ, 0xc0, !PT ;  /* 0x0000ffff112b4812 */ /* 0x000fe200078ec0ff */
[----:B--2-4-:R-:W-:Y:S06]  /*67c0*/  @!P0 BRA `(.L_x_131) ;  /* 0x0000000000a48947 */ /* 0x014fec0003800000 */
[----:B------:R-:W-:Y:S01]  /*67d0*/  IMAD.HI.U32 R0, R94, R39, RZ ;  /* 0x000000275e007227 */ /* 0x000fe200078e00ff */
[----:B------:R-:W-:Y:S02]  /*67e0*/  ISETP.NE.AND P0, PT, R38, 0x1, PT ;  /* 0x000000012600780c */ /* 0x000fe40003f05270 */
[----:B------:R-:W-:Y:S01]  /*67f0*/  ISETP.NE.AND P2, PT, R40, 0x1, PT ;  /* 0x000000012800780c */ /* 0x000fe20003f45270 */
[----:B------:R-:W-:Y:S01]  /*6800*/  IMAD.HI.U32 R4, R95, R88, RZ ;  /* 0x000000585f047227 */ /* 0x000fe200078e00ff */
[----:B------:R-:W-:Y:S02]  /*6810*/  SHF.R.U32.HI R0, RZ, R93, R0 ;  /* 0x0000005dff007219 */ /* 0x000fe40000011600 */
[----:B------:R-:W-:Y:S01]  /*6820*/  ISETP.NE.AND P3, PT, R42, 0x1, PT ;  /* 0x000000012a00780c */ /* 0x000fe20003f65270 */
[----:B------:R-:W-:Y:S01]  /*6830*/  IMAD.HI.U32 R6, R43, R39, RZ ;  /* 0x000000272b067227 */ /* 0x000fe200078e00ff */
[-C--:B------:R-:W-:Y:S02]  /*6840*/  SHF.R.U32.HI R4, RZ, R89.reuse, R4 ;  /* 0x00000059ff047219 */ /* 0x080fe40000011604 */
[----:B------:R-:W-:Y:S01]  /*6850*/  SEL R0, R94, R0, !P0 ;  /* 0x000000005e007207 */ /* 0x000fe20004000000 */
[----:B------:R-:W-:Y:S01]  /*6860*/  IMAD.HI.U32 R5, R44, R88, RZ ;  /* 0x000000582c057227 */ /* 0x000fe200078e00ff */
[----:B------:R-:W-:Y:S03]  /*6870*/  SEL R4, R95, R4, !P3 ;  /* 0x000000045f047207 */ /* 0x000fe60005800000 */
[-C--:B------:R-:W-:Y:S01]  /*6880*/  IMAD.HI.U32 R3, R0, R36.reuse, RZ ;  /* 0x0000002400037227 */ /* 0x080fe200078e00ff */
[----:B------:R-:W-:Y:S03]  /*6890*/  SHF.R.U32.HI R5, RZ, R89, R5 ;  /* 0x00000059ff057219 */ /* 0x000fe60000011605 */
[----:B------:R-:W-:Y:S01]  /*68a0*/  IMAD.HI.U32 R2, R4, R36, RZ ;  /* 0x0000002404027227 */ /* 0x000fe200078e00ff */
[----:B------:R-:W-:Y:S02]  /*68b0*/  @P2 SHF.R.U32.HI R0, RZ, R37, R3 ;  /* 0x00000025ff002219 */ /* 0x000fe40000011603 */
[----:B------:R-:W-:Y:S02]  /*68c0*/  SHF.R.U32.HI R3, RZ, R93, R6 ;  /* 0x0000005dff037219 */ /* 0x000fe40000011606 */
[----:B------:R-:W-:Y:S01]  /*68d0*/  @P2 SHF.R.U32.HI R4, RZ, R37, R2 ;  /* 0x00000025ff042219 */ /* 0x000fe20000011602 */
[----:B------:R-:W-:Y:S01]  /*68e0*/  IMAD R0, R40, R0, RZ ;  /* 0x0000000028007224 */ /* 0x000fe200078e02ff */
[----:B------:R-:W-:Y:S02]  /*68f0*/  SEL R3, R43, R3, !P0 ;  /* 0x000000032b037207 */ /* 0x000fe40004000000 */
[----:B------:R-:W-:Y:S01]  /*6900*/  SEL R2, R44, R5, !P3 ;  /* 0x000000052c027207 */ /* 0x000fe20005800000 */
[----:B------:R-:W-:Y:S01]  /*6910*/  IMAD R5, R40, R4, RZ ;  /* 0x0000000428057224 */ /* 0x000fe200078e02ff */
[C---:B------:R-:W-:Y:S01]  /*6920*/  ISETP.GE.AND P0, PT, R3.reuse, R0, PT ;  /* 0x000000000300720c */ /* 0x040fe20003f06270 */
[C---:B------:R-:W-:Y:S03]  /*6930*/  IMAD.HI.U32 R0, R3.reuse, R36, RZ ;  /* 0x0000002403007227 */ /* 0x040fe600078e00ff */
[C---:B------:R-:W-:Y:S02]  /*6940*/  ISETP.GE.OR P0, PT, R2.reuse, R5, P0 ;  /* 0x000000050200720c */ /* 0x040fe40000706670 */
[----:B------:R-:W-:Y:S04]  /*6950*/  SHF.R.U32.HI R0, RZ, R37, R0 ;  /* 0x00000025ff007219 */ /* 0x000fe80000011600 */
[C---:B------:R-:W-:Y:S05]  /*6960*/  SEL R6, R3.reuse, R0, !P2 ;  /* 0x0000000003067207 */ /* 0x040fea0005000000 */
        /* <DEDUP_REMOVED lines=14> */
[----:B------:R-:W-:Y:S07]  /*6a50*/  IMAD R43, R3, R38, R43 ;  /* 0x00000026032b7224 */ /* 0x000fee00078e022b */
.L_x_131:
[----:B-1----:R-:W-:Y:S01]  /*6a60*/  @!P1 ISETP.NE.AND P0, PT, R8, 0x1, PT ;  /* 0x000000010800980c */ /* 0x002fe20003f05270 */
[----:B------:R-:W-:Y:S01]  /*6a70*/  @!P1 IMAD.HI.U32 R2, R43, R9, RZ ;  /* 0x000000092b029227 */ /* 0x000fe200078e00ff */
[----:B------:R-:W-:Y:S01]  /*6a80*/  R2UR UR42, R14 ;  /* 0x000000000e2a72ca */ /* 0x000fe200000e0000 */
[----:B------:R-:W-:Y:S01]  /*6a90*/  BSSY.RECONVERGENT B6, `(.L_x_132) ;  /* 0x0000031000067945 */ /* 0x000fe20003800200 */
[----:B------:R-:W-:Y:S01]  /*6aa0*/  R2UR UR41, R15 ;  /* 0x000000000f2972ca */ /* 0x000fe200000e0000 */
[C---:B------:R-:W-:Y:S01]  /*6ab0*/  @!P1 IMAD.HI.U32 R0, R44.reuse, R10, RZ ;  /* 0x0000000a2c009227 */ /* 0x040fe200078e00ff */
[----:B------:R-:W-:Y:S02]  /*6ac0*/  @!P1 SHF.R.U32.HI R2, RZ, R12, R2 ;  /* 0x0000000cff029219 */ /* 0x000fe40000011602 */
[----:B------:R-:W-:Y:S01]  /*6ad0*/  @!P1 ISETP.NE.AND P2, PT, R7, 0x1, PT ;  /* 0x000000010700980c */ /* 0x000fe20003f45270 */
[----:B------:R-:W-:Y:S01]  /*6ae0*/  VIADD R109, R109, 0x1 ;  /* 0x000000016d6d7836 */ /* 0x000fe20000000000 */
[----:B------:R-:W-:Y:S02]  /*6af0*/  @!P1 SEL R2, R43, R2, !P0 ;  /* 0x000000022b029207 */ /* 0x000fe40004000000 */
[----:B------:R-:W-:Y:S02]  /*6b00*/  @!P1 SHF.R.U32.HI R0, RZ, R11, R0 ;  /* 0x0000000bff009219 */ /* 0x000fe40000011600 */
[----:B------:R-:W-:Y:S01]  /*6b10*/  LOP3.LUT P0, RZ, R97, 0x1b0, RZ, 0xc0, !PT ;  /* 0x000001b061ff7812 */ /* 0x000fe2000780c0ff */
[----:B------:R-:W-:Y:S01]  /*6b20*/  USHF.L.U32 UR42, UR42, 0x7, URZ ;  /* 0x000000072a2a7899 */ /* 0x000fe200080006ff */
[----:B------:R-:W-:Y:S01]  /*6b30*/  @!P1 SEL R3, R44, R0, !P2 ;  /* 0x000000002c039207 */ /* 0x000fe20005000000 */
[----:B------:R-:W-:Y:S01]  /*6b40*/  USHF.L.U32 UR41, UR41, 0x7, URZ ;  /* 0x0000000729297899 */ /* 0x000fe200080006ff */
[----:B------:R-:W-:Y:S03]  /*6b50*/  @P4 SHF.R.U32.HI R98, RZ, 0x10, R17 ;  /* 0x00000010ff624819 */ /* 0x000fe60000011611 */
[----:B------:R-:W-:Y:S02]  /*6b60*/  @!P1 IMAD.IADD R0, R2, 0x1, -R3 ;  /* 0x0000000102009824 */ /* 0x000fe400078e0a03 */
[----:B------:R-:W-:Y:S02]  /*6b70*/  @!P1 IMAD.IADD R2, R3, 0x1, -R2 ;  /* 0x0000000103029824 */ /* 0x000fe400078e0a02 */
[----:B------:R-:W-:Y:S02]  /*6b80*/  @!P1 IMAD R44, R0, R7, R44 ;  /* 0x00000007002c9224 */ /* 0x000fe400078e022c */
[----:B------:R-:W-:Y:S01]  /*6b90*/  @!P1 IMAD R43, R2, R8, R43 ;  /* 0x00000008022b9224 */ /* 0x000fe200078e022b */
[----:B------:R-:W-:Y:S06]  /*6ba0*/  @!P0 BRA `(.L_x_133) ;  /* 0x00000000007c8947 */ /* 0x000fec0003800000 */
[----:B------:R-:W1:Y:S01]  /*6bb0*/  LDCU.64 UR8, c[0x4][0x80] ;  /* 0x01001000ff0877ac */ /* 0x000e620008000a00 */
[----:B------:R-:W-:Y:S01]  /*6bc0*/  MOV R2, 0x0 ;  /* 0x0000000000027802 */ /* 0x000fe20000000f00 */
[----:B------:R-:W-:Y:S02]  /*6bd0*/  HFMA2 R12, -RZ, RZ, 0, 5.9604644775390625e-08 ;  /* 0x00000001ff0c7431 */ /* 0x000fe400000001ff */
[----:B------:R-:W-:Y:S01]  /*6be0*/  IMAD.MOV.U32 R8, RZ, RZ, 0x70 ;  /* 0x00000070ff087424 */ /* 0x000fe200078e00ff */
[----:B------:R2:W3:Y:S01]  /*6bf0*/  LDC.64 R14, c[0x4][R2] ;  /* 0x01000000020e7b82 */ /* 0x0004e20000000a00 */
[----:B------:R-:W4:Y:S01]  /*6c00*/  LDCU.64 UR6, c[0x4][0x88] ;  /* 0x01001100ff0677ac */ /* 0x000f220008000a00 */
[----:B------:R-:W-:Y:S01]  /*6c10*/  IMAD.MOV.U32 R13, RZ, RZ, RZ ;  /* 0x000000ffff0d7224 */ /* 0x000fe200078e00ff */
[----:B------:R-:W2:Y:S01]  /*6c20*/  LDCU.64 UR4, c[0x4][0x8] ;  /* 0x01000100ff0477ac */ /* 0x000ea20008000a00 */
[----:B-1----:R-:W-:Y:S01]  /*6c30*/  MOV R5, UR9 ;  /* 0x0000000900057c02 */ /* 0x002fe20008000f00 */
[----:B------:R-:W-:Y:S01]  /*6c40*/  IMAD.U32 R4, RZ, RZ, UR8 ;  /* 0x00000008ff047e24 */ /* 0x000fe2000f8e00ff */
[----:B----4-:R-:W-:Y:S01]  /*6c50*/  MOV R7, UR7 ;  /* 0x0000000700077c02 */ /* 0x010fe20008000f00 */
[----:B------:R-:W-:Y:S01]  /*6c60*/  IMAD.U32 R6, RZ, RZ, UR6 ;  /* 0x00000006ff067e24 */ /* 0x000fe2000f8e00ff */
[----:B--2---:R-:W-:Y:S01]  /*6c70*/  MOV R11, UR5 ;  /* 0x00000005000b7c02 */ /* 0x004fe20008000f00 */
[----:B------:R-:W-:Y:S02]  /*6c80*/  IMAD.U32 R10, RZ, RZ, UR4 ;  /* 0x00000004ff0a7e24 */ /* 0x000fe4000f8e00ff */
[----:B------:R-:W-:Y:S07]  /*6c90*/  LEPC R20, `(.L_x_134) ;  /* 0x000000001014794e */ /* 0x000fee0000000000 */
[----:B---3-5:R-:W-:Y:S05]  /*6ca0*/  CALL.ABS.NOINC R14 ;  /* 0x000000000e007343 */ /* 0x028fea0003c00000 */
.L_x_134:
[----:B------:R-:W1:Y:S01]  /*6cb0*/  LDCU.64 UR8, c[0x4][0x80] ;  /* 0x01001000ff0877ac */ /* 0x000e620008000a00 */
[----:B------:R-:W2:Y:S01]  /*6cc0*/  LDC.64 R2, c[0x4][R2] ;  /* 0x0100000002027b82 */ /* 0x000ea20000000a00 */
[----:B------:R-:W-:Y:S02]  /*6cd0*/  HFMA2 R12, -RZ, RZ, 0, 5.9604644775390625e-08 ;  /* 0x00000001ff0c7431 */ /* 0x000fe400000001ff */
[----:B------:R-:W-:Y:S02]  /*6ce0*/  IMAD.MOV.U32 R8, RZ, RZ, 0x70 ;  /* 0x00000070ff087424 */ /* 0x000fe400078e00ff */
[----:B------:R-:W-:Y:S01]  /*6cf0*/  IMAD.MOV.U32 R13, RZ, RZ, RZ ;  /* 0x000000ffff0d7224 */ /* 0x000fe200078e00ff */
[----:B------:R-:W3:Y:S01]  /*6d00*/  LDCU.64 UR6, c[0x4][0x88] ;  /* 0x01001100ff0677ac */ /* 0x000ee20008000a00 */
[----:B------:R-:W4:Y:S01]  /*6d10*/  LDCU.64 UR4, c[0x4][0x8] ;  /* 0x01000100ff0477ac */ /* 0x000f220008000a00 */
[----:B-1----:R-:W-:Y:S02]  /*6d20*/  MOV R4, UR8 ;  /* 0x0000000800047c02 */ /* 0x002fe40008000f00 */
[----:B------:R-:W-:Y:S02]  /*6d30*/  MOV R5, UR9 ;  /* 0x0000000900057c02 */ /* 0x000fe40008000f00 */
[----:B---3--:R-:W-:Y:S01]  /*6d40*/  MOV R7, UR7 ;  /* 0x0000000700077c02 */ /* 0x008fe20008000f00 */
[----:B------:R-:W-:Y:S01]  /*6d50*/  IMAD.U32 R6, RZ, RZ, UR6 ;  /* 0x00000006ff067e24 */ /* 0x000fe2000f8e00ff */
[----:B----4-:R-:W-:Y:S01]  /*6d60*/  MOV R11, UR5 ;  /* 0x00000005000b7c02 */ /* 0x010fe20008000f00 */
[----:B------:R-:W-:Y:S02]  /*6d70*/  IMAD.U32 R10, RZ, RZ, UR4 ;  /* 0x00000004ff0a7e24 */ /* 0x000fe4000f8e00ff */
[----:B------:R-:W-:Y:S07]  /*6d80*/  LEPC R20, `(.L_x_133) ;  /* 0x000000001014794e */ /* 0x000fee0000000000 */
[----:B--2---:R-:W-:Y:S05]  /*6d90*/  CALL.ABS.NOINC R2 ;  /* 0x0000000002007343 */ /* 0x004fea0003c00000 */
.L_x_133:
[----:B------:R-:W-:Y:S05]  /*6da0*/  BSYNC.RECONVERGENT B6 ;  /* 0x0000000000067941 */ /* 0x000fea0003800200 */
.L_x_132:
[----:B------:R-:W-:Y:S01]  /*6db0*/  ISETP.NE.U32.AND P4, PT, R86, RZ, PT ;  /* 0x000000ff5600720c */ /* 0x000fe20003f85070 */
[----:B------:R-:W-:Y:S01]  /*6dc0*/  UISETP.NE.AND UP2, UPT, UR50, URZ, UPT ;  /* 0x000000ff3200728c */ /* 0x000fe2000bf45270 */
[----:B------:R-:W-:Y:S01]  /*6dd0*/  ISETP.NE.U32.AND P2, PT, RZ, UR38, PT ;  /* 0x00000026ff007c0c */ /* 0x000fe2000bf45070 */
[----:B------:R-:W-:Y:S01]  /*6de0*/  UISETP.NE.U32.AND UP1, UPT, UR44, URZ, UPT ;  /* 0x000000ff2c00728c */ /* 0x000fe2000bf25070 */
[----:B------:R-:W-:Y:S01]  /*6df0*/  ISETP.NE.AND.EX P4, PT, R87, RZ, PT, P4 ;  /* 0x000000ff5700720c */ /* 0x000fe20003f85340 */
[----:B------:R-:W-:Y:S01]  /*6e00*/  UPLOP3.LUT UP0, UPT, UPT, UPT, UPT, 0x40, 0x4 ;  /* 0x000000000004789c */ /* 0x000fe20003f0e870 */
[----:B------:R-:W-:Y:S01]  /*6e10*/  ISETP.NE.AND.EX P2, PT, RZ, UR39, PT, P2 ;  /* 0x00000027ff007c0c */ /* 0x000fe2000bf45320 */
[----:B------:R-:W-:Y:S01]  /*6e20*/  UISETP.NE.AND.EX UP1, UPT, UR45, URZ, UPT, UP1 ;  /* 0x000000ff2d00728c */ /* 0x000fe2000bf25310 */
[----:B------:R-:W-:Y:S04]  /*6e30*/  PLOP3.LUT P1, PT, PT, PT, UP2, 0x80, 0x8 ;  /* 0x000000000008781c */ /* 0x000fe80003f2f028 */
[----:B------:R-:W-:Y:S06]  /*6e40*/  @UP2 UPLOP3.LUT UP0, UPT, UPT, UPT, UP1, 0x80, 0x8 ;  /* 0x000000000008289c */ /* 0x000fec0003f0f010 */
[----:B------:R-:W-:Y:S01]  /*6e50*/  PLOP3.LUT P0, PT, PT, PT, UP0, 0x80, 0x8 ;  /* 0x000000000008781c */ /* 0x000fe20003f0f008 */
[----:B------:R-:W-:Y:S01]  /*6e60*/  @!UPT UIADD3 URZ, UPT, UPT, URZ, URZ, URZ ;  /* 0x000000fffffff290 */ /* 0x000fe2000fffe0ff */
[----:B------:R-:W-:Y:S11]  /*6e70*/  BRA.U !UP1, `(.L_x_135) ;  /* 0x0000000109387547 */ /* 0x000ff6000b800000 */
[----:B------:R-:W-:Y:S01]  /*6e80*/  UISETP.NE.U32.AND UP0, UPT, UR38, URZ, UPT ;  /* 0x000000ff2600728c */ /* 0x000fe2000bf05070 */
[----:B------:R-:W-:Y:S02]  /*6e90*/  HFMA2 R0, -RZ, RZ, 0, 5.9604644775390625e-08 ;  /* 0x00000001ff007431 */ /* 0x000fe400000001ff */
[----:B------:R-:W-:Y:S01]  /*6ea0*/  IMAD.MOV.U32 R92, RZ, RZ, 0x1 ;  /* 0x00000001ff5c7424 */ /* 0x000fe200078e00ff */
[----:B------:R-:W-:Y:S06]  /*6eb0*/  UISETP.NE.AND.EX UP0, UPT, UR39, URZ, UPT, UP0 ;  /* 0x000000ff2700728c */ /* 0x000fec000bf05300 */
[----:B------:R-:W-:Y:S05]  /*6ec0*/  PLOP3.LUT P3, PT, PT, PT, UP0, 0x80, 0x8 ;  /* 0x000000000008781c */ /* 0x000fea0003f6f008 */
[----:B------:R-:W1:Y:S01]  /*6ed0*/  @UP0 LDCU.64 UR6, c[0x0][0x888] ;  /* 0x00011100ff0607ac */ /* 0x000e620008000a00 */
[----:B------:R-:W-:Y:S07]  /*6ee0*/  @UP0 UIMAD UR4, UR36, UR44, URZ ;  /* 0x0000002c240402a4 */ /* 0x000fee000f8e02ff */
[----:B------:R-:W-:Y:S01]  /*6ef0*/  @!P3 PRMT R92, R0, 0x7610, R92 ;  /* 0x00007610005cb816 */ /* 0x000fe2000000005c */
[----:B-1----:R-:W-:Y:S03]  /*6f00*/  @UP0 UIMAD.WIDE UR6, UR4, 0x4, UR6 ;  /* 0x00000004040608a5 */ /* 0x002fe6000f8e0206 */
[----:B------:R-:W1:Y:S03]  /*6f10*/  @!UP0 LDCU UR4, c[0x0][0x880] ;  /* 0x00011000ff0487ac */ /* 0x000e660008000800 */
[----:B------:R-:W-:Y:S01]  /*6f20*/  IMAD.U32 R2, RZ, RZ, UR6 ;  /* 0x00000006ff027e24 */ /* 0x000fe2000f8e00ff */
[----:B------:R-:W-:Y:S05]  /*6f30*/  MOV R3, UR7 ;  /* 0x0000000700037c02 */ /* 0x000fea0008000f00 */
[----:B-----5:R2:W5:Y:S02]  /*6f40*/  @P3 LDG.E R49, desc[UR46][R2.64] ;  /* 0x0000002e02313981 */ /* 0x020564000c1e1900 */
[----:B-12---:R-:W-:Y:S02]  /*6f50*/  @!P3 IMAD.U32 R49, RZ, RZ, UR4 ;  /* 0x00000004ff31be24 */ /* 0x006fe4000f8e00ff */
.L_x_135:
[----:B------:R-:W-:Y:S05]  /*6f60*/  @!P4 BRA `(.L_x_136) ;  /* 0x000000000020c947 */ /* 0x000fea0003800000 */
[----:B------:R-:W-:Y:S04]  /*6f70*/  ISETP.NE.U32.AND P3, PT, R84, RZ, PT ;  /* 0x000000ff5400720c */ /* 0x000fe80003f65070 */
[----:B------:R-:W-:Y:S11]  /*6f80*/  ISETP.NE.AND.EX P3, PT, R85, RZ, PT, P3 ;  /* 0x000000ff5500720c */ /* 0x000ff60003f65330 */
[----:B------:R-:W-:Y:S02]  /*6f90*/  @!UPT UIADD3 URZ, UPT, UPT, URZ, URZ, URZ ;  /* 0x000000fffffff290 */ /* 0x000fe4000fffe0ff */
[----:B------:R-:W1:Y:S01]  /*6fa0*/  @P3 LDC.64 R2, c[0x0][0x8a8] ;  /* 0x00022a00ff023b82 */ /* 0x000e620000000a00 */
[----:B------:R-:W-:Y:S04]  /*6fb0*/  @P3 IMAD R0, R86, UR36, RZ ;  /* 0x0000002456003c24 */ /* 0x000fe8000f8e02ff */
[----:B-1----:R-:W-:Y:S05]  /*6fc0*/  @P3 IMAD.WIDE R2, R0, 0x4, R2 ;  /* 0x0000000400023825 */ /* 0x002fea00078e0202 */
[----:B-----5:R1:W5:Y:S02]  /*6fd0*/  @P3 LDG.E R47, desc[UR46][R2.64] ;  /* 0x0000002e022f3981 */ /* 0x020364000c1e1900 */
[----:B-1----:R-:W2:Y:S02]  /*6fe0*/  @!P3 LDC R47, c[0x0][0x8a0] ;  /* 0x00022800ff2fbb82 */ /* 0x002ea40000000800 */
.L_x_136:
[----:B-----5:R-:W-:Y:S01]  /*6ff0*/  FSETP.NEU.AND P3, PT, R49, RZ, PT ;  /* 0x000000ff3100720b */ /* 0x020fe20003f6d000 */
[----:B------:R-:W-:Y:S01]  /*7000*/  BSSY B1, `(.L_x_137) ;  /* 0x0000039000017945 */ /* 0x000fe20003800000 */
[----:B------:R-:W-:Y:S01]  /*7010*/  SEL R3, RZ, 0xffffffff, P2 ;  /* 0xffffffffff037807 */ /* 0x000fe20001000000 */
[----:B------:R-:W-:Y:S01]  /*7020*/  IMAD.MOV.U32 R61, RZ, RZ, 0x1 ;  /* 0x00000001ff3d7424 */ /* 0x000fe200078e00ff */
[----:B------:R-:W-:Y:S01]  /*7030*/  @P1 LOP3.LUT P2, RZ, R92, 0xff, RZ, 0xc0, !PT ;  /* 0x000000ff5cff1812 */ /* 0x000fe2000784c0ff */
[----:B------:R-:W-:Y:S01]  /*7040*/  IMAD R48, R45, 0x80, R46 ;  /* 0x000000802d307824 */ /* 0x000fe200078e022e */
[----:B------:R-:W-:Y:S01]  /*7050*/  @P1 SEL R0, RZ, 0xffffffff, P3 ;  /* 0xffffffffff001807 */ /* 0x000fe20001800000 */
[----:B------:R-:W-:Y:S01]  /*7060*/  IMAD R110, R105, -0x10, R103 ;  /* 0xfffffff0696e7824 */ /* 0x000fe200078e0267 */
[----:B------:R-:W-:Y:S01]  /*7070*/  LOP3.LUT R101, R101, 0x1, RZ, 0x3c, !PT ;  /* 0x0000000165657812 */ /* 0x000fe200078e3cff */
[----:B------:R-:W-:Y:S01]  /*7080*/  IMAD.MOV.U32 R60, RZ, RZ, RZ ;  /* 0x000000ffff3c7224 */ /* 0x000fe200078e00ff */
[----:B------:R-:W-:Y:S02]  /*7090*/  @P0 SEL R0, R3, R0, !P2 ;  /* 0x0000000003000207 */ /* 0x000fe40005000000 */
[----:B------:R-:W-:Y:S02]  /*70a0*/  CS2R R82, SRZ ;  /* 0x0000000000527805 */ /* 0x000fe4000001ff00 */
[----:B------:R-:W-:Y:S02]  /*70b0*/  LEA R112, R45, UR48, 0x3 ;  /* 0x000000302d707c11 */ /* 0x000fe4000f8e18ff */
[----:B------:R-:W-:Y:S02]  /*70c0*/  CS2R R80, SRZ ;  /* 0x0000000000507805 */ /* 0x000fe4000001ff00 */
[----:B------:R-:W-:Y:S02]  /*70d0*/  @P1 LOP3.LUT R0, R0, 0x1, RZ, 0xc0, !PT ;  /* 0x0000000100001812 */ /* 0x000fe400078ec0ff */
[----:B------:R-:W-:Y:S02]  /*70e0*/  CS2R R74, SRZ ;  /* 0x00000000004a7805 */ /* 0x000fe4000001ff00 */
[----:B------:R-:W-:Y:S02]  /*70f0*/  PLOP3.LUT P2, PT, PT, PT, UP1, 0x80, 0x8 ;  /* 0x000000000008781c */ /* 0x000fe40003f4f018 */
[----:B------:R-:W-:Y:S02]  /*7100*/  CS2R R72, SRZ ;  /* 0x0000000000487805 */ /* 0x000fe4000001ff00 */
[----:B------:R-:W-:Y:S02]  /*7110*/  ISETP.NE.U32.OR P5, PT, R0, 0x1, !P1 ;  /* 0x000000010000780c */ /* 0x000fe40004fa5470 */
[----:B------:R-:W-:Y:S02]  /*7120*/  CS2R R66, SRZ ;  /* 0x0000000000427805 */ /* 0x000fe4000001ff00 */
[----:B------:R-:W-:Y:S02]  /*7130*/  LOP3.LUT P4, R108, R92, 0xff, RZ, 0xc0, !PT ;  /* 0x000000ff5c6c7812 */ /* 0x000fe4000788c0ff */
[----:B------:R-:W-:Y:S02]  /*7140*/  CS2R R64, SRZ ;  /* 0x0000000000407805 */ /* 0x000fe4000001ff00 */
[----:B------:R-:W-:Y:S02]  /*7150*/  SEL R2, RZ, 0xffffffff, P3 ;  /* 0xffffffffff027807 */ /* 0x000fe40001800000 */
[----:B------:R-:W-:Y:S02]  /*7160*/  CS2R R58, SRZ ;  /* 0x00000000003a7805 */ /* 0x000fe4000001ff00 */
[----:B------:R-:W-:Y:S02]  /*7170*/  P2R R111, PR, RZ, 0x20 ;  /* 0x00000020ff6f7803 */ /* 0x000fe40000000000 */
[----:B------:R-:W-:Y:S02]  /*7180*/  CS2R R56, SRZ ;  /* 0x0000000000387805 */ /* 0x000fe4000001ff00 */
[----:B------:R-:W-:Y:S02]  /*7190*/  @P2 SEL R2, R3, R2, !P4 ;  /* 0x0000000203022207 */ /* 0x000fe40006000000 */
[----:B------:R-:W-:Y:S02]  /*71a0*/  @P5 SHF.L.U32 R0, R101, 0x1f, RZ ;  /* 0x0000001f65005819 */ /* 0x000fe400000006ff */
[----:B------:R-:W-:Y:S02]  /*71b0*/  LOP3.LUT R2, R2, 0x1, RZ, 0xc0, !PT ;  /* 0x0000000102027812 */ /* 0x000fe400078ec0ff */
[----:B------:R1:W3:Y:S02]  /*71c0*/  @P5 SYNCS.PHASECHK.TRANS64.TRYWAIT P1, [UR48+0x200], R0 ;  /* 0x00020000ff0055a7 */ /* 0x0002e40008021130 */
[----:B------:R-:W-:Y:S04]  /*71d0*/  ISETP.NE.U32.AND P2, PT, R2, 0x1, PT ;  /* 0x000000010200780c */ /* 0x000fe80003f45070 */
[----:B------:R-:W-:Y:S02]  /*71e0*/  P2R R62, PR, RZ, 0x4 ;  /* 0x00000004ff3e7803 */ /* 0x000fe40000000000 */
[----:B-1----:R-:W-:Y:S04]  /*71f0*/  SHF.L.U32 R0, R100, 0x1f, RZ ;  /* 0x0000001f64007819 */ /* 0x002fe800000006ff */
[----:B------:R1:W4:Y:S01]  /*7200*/  SYNCS.PHASECHK.TRANS64.TRYWAIT P0, [R112+URZ+0x270], R0 ;  /* 0x00027000700075a7 */ /* 0x00032200080011ff */
[----:B---3--:R-:W-:Y:S01]  /*7210*/  @P5 SEL R61, RZ, 0x1, !P1 ;  /* 0x00000001ff3d5807 */ /* 0x008fe20004800000 */
[----:B-1----:R-:W-:Y:S06]  /*7220*/  @!P5 BRA `(.L_x_138) ;  /* 0x000000000058d947 */ /* 0x002fec0003800000 */
[----:B------:R-:W-:Y:S01]  /*7230*/  IMAD.MOV.U32 R83, RZ, RZ, RZ ;  /* 0x000000ffff537224 */ /* 0x000fe200078e00ff */
[----:B------:R-:W-:Y:S01]  /*7240*/  ISETP.NE.AND P1, PT, R61, RZ, PT ;  /* 0x000000ff3d00720c */ /* 0x000fe20003f25270 */
[----:B------:R-:W-:Y:S01]  /*7250*/  BSSY B0, `(.L_x_139) ;  /* 0x000000c000007945 */ /* 0x000fe20003800000 */
[----:B------:R-:W-:Y:S02]  /*7260*/  CS2R R58, SRZ ;  /* 0x00000000003a7805 */ /* 0x000fe4000001ff00 */
[----:B------:R-:W-:Y:S02]  /*7270*/  CS2R R56, SRZ ;  /* 0x0000000000387805 */ /* 0x000fe4000001ff00 */
[----:B------:R-:W-:Y:S02]  /*7280*/  CS2R R66, SRZ ;  /* 0x0000000000427805 */ /* 0x000fe4000001ff00 */
[----:B------:R-:W-:Y:S02]  /*7290*/  CS2R R64, SRZ ;  /* 0x0000000000407805 */ /* 0x000fe4000001ff00 */
[----:B------:R-:W-:Y:S02]  /*72a0*/  CS2R R74, SRZ ;  /* 0x00000000004a7805 */ /* 0x000fe4000001ff00 */
[----:B------:R-:W-:Y:S02]  /*72b0*/  CS2R R72, SRZ ;  /* 0x0000000000487805 */ /* 0x000fe4000001ff00 */
[----:B------:R-:W-:Y:S01]  /*72c0*/  CS2R R80, SRZ ;  /* 0x0000000000507805 */ /* 0x000fe2000001ff00 */
[----:B------:R-:W-:Y:S06]  /*72d0*/  @P1 BRA `(.L_x_140) ;  /* 0x00000000000c1947 */ /* 0x000fec0003800000 */
[----:B------:R-:W-:Y:S04]  /*72e0*/  SHF.L.U32 R3, R101, 0x1f, RZ ;  /* 0x0000001f65037819 */ /* 0x000fe800000006ff */
[----:B------:R-:W1:Y:S02]  /*72f0*/  SYNCS.PHASECHK.TRANS64.TRYWAIT P1, [UR48+0x200], R3 ;  /* 0x00020003ff0075a7 */ /* 0x000e640008021130 */
[----:B-1----:R-:W-:Y:S05]  /*7300*/  @!P1 BRA `(.L_x_141) ;  /* 0x0000004800509947 */ /* 0x002fea0003800000 */
.L_x_140:
[----:B------:R-:W-:Y:S05]  /*7310*/  BSYNC B0 ;  /* 0x0000000000007941 */ /* 0x000fea0003800000 */
.L_x_139:
[----:B------:R-:W-:Y:S01]  /*7320*/  ISETP.NE.AND P1, PT, R62, RZ, PT ;  /* 0x000000ff3e00720c */ /* 0x000fe20003f25270 */
[----:B------:R-:W-:Y:S11]  /*7330*/  HFMA2 R60, -RZ, RZ, 0, 5.9604644775390625e-08 ;  /* 0x00000001ff3c7431 */ /* 0x000ff600000001ff */
[----:B------:R-:W-:Y:S01]  /*7340*/  @!UPT UIADD3 URZ, UPT, UPT, URZ, URZ, URZ ;  /* 0x000000fffffff290 */ /* 0x000fe2000fffe0ff */
[----:B------:R3:W1:Y:S04]  /*7350*/  @P1 LDS.128 R56, [R104] ;  /* 0x0000000068381984 */ /* 0x0006680000000c00 */
[----:B------:R3:W1:Y:S04]  /*7360*/  @P1 LDS.128 R64, [R103+0x10] ;  /* 0x0000100067401984 */ /* 0x0006680000000c00 */
[----:B------:R3:W1:Y:S04]  /*7370*/  @P1 LDS.128 R72, [R102+0x20] ;  /* 0x0000200066481984 */ /* 0x0006680000000c00 */
[----:B------:R3:W1:Y:S02]  /*7380*/  @P1 LDS.128 R80, [R110+0x30] ;  /* 0x000030006e501984 */ /* 0x0006640000000c00 */
.L_x_138:
[----:B------:R-:W-:Y:S05]  /*7390*/  BSYNC B1 ;  /* 0x0000000000017941 */ /* 0x000fea0003800000 */
.L_x_137:
[----:B-1----:R-:W-:Y:S04]  /*73a0*/  SHF.R.U32.HI R2, RZ, 0x15, R48 ;  /* 0x00000015ff027819 */ /* 0x002fe80000011630 */
[----:B------:R-:W-:Y:S01]  /*73b0*/  LOP3.LUT P1, RZ, R2, 0x3, R96, 0x48, !PT ;  /* 0x0000000302ff7812 */ /* 0x000fe20007824860 */
[----:B------:R-:W-:Y:S01]  /*73c0*/  @!UPT UIADD3 URZ, UPT, UPT, URZ, URZ, URZ ;  /* 0x000000fffffff290 */ /* 0x000fe2000fffe0ff */
[----:B----4-:R-:W-:Y:S11]  /*73d0*/  @P0 BRA `(.L_x_142) ;  /* 0x0000000000080947 */ /* 0x010ff60003800000 */
[----:B------:R-:W1:Y:S02]  /*73e0*/  SYNCS.PHASECHK.TRANS64.TRYWAIT P0, [R112+URZ+0x270], R0 ;  /* 0x00027000700075a7 */ /* 0x000e6400080011ff */
[----:B-1----:R-:W-:Y:S05]  /*73f0*/  @!P0 BRA `(.L_x_143) ;  /* 0x00000048002c8947 */ /* 0x002fea0003800000 */
.L_x_142:
[----:B------:R-:W-:Y:S05]  /*7400*/  @!P1 BRA `(.L_x_144) ;  /* 0x0000000000409947 */ /* 0x000fea0003800000 */
[----:B------:R-:W4:Y:S01]  /*7410*/  LDCU.64 UR8, c[0x4][0x70] ;  /* 0x01000e00ff0877ac */ /* 0x000f220008000a00 */
[----:B------:R-:W-:Y:S01]  /*7420*/  MOV R3, 0x0 ;  /* 0x0000000000037802 */ /* 0x000fe20000000f00 */
[----:B------:R-:W-:Y:S02]  /*7430*/  HFMA2 R12, -RZ, RZ, 0, 5.9604644775390625e-08 ;  /* 0x00000001ff0c7431 */ /* 0x000fe400000001ff */
[----:B------:R-:W-:Y:S02]  /*7440*/  IMAD.MOV.U32 R8, RZ, RZ, 0x192 ;  /* 0x00000192ff087424 */ /* 0x000fe400078e00ff */
[----:B------:R-:W-:Y:S01]  /*7450*/  IMAD.MOV.U32 R13, RZ, RZ, RZ ;  /* 0x000000ffff0d7224 */ /* 0x000fe200078e00ff */
[----:B------:R-:W5:Y:S01]  /*7460*/  LDCU.64 UR6, c[0x4][0x78] ;  /* 0x01000f00ff0677ac */ /* 0x000f620008000a00 */
[----:B------:R-:W1:Y:S01]  /*7470*/  LDC.64 R2, c[0x4][R3] ;  /* 0x0100000003027b82 */ /* 0x000e620000000a00 */
[----:B------:R-:W2:Y:S01]  /*7480*/  LDCU.64 UR4, c[0x4][0x10] ;  /* 0x01000200ff0477ac */ /* 0x000ea20008000a00 */
[----:B----4-:R-:W-:Y:S01]  /*7490*/  MOV R5, UR9 ;  /* 0x0000000900057c02 */ /* 0x010fe20008000f00 */
[----:B------:R-:W-:Y:S01]  /*74a0*/  IMAD.U32 R4, RZ, RZ, UR8 ;  /* 0x00000008ff047e24 */ /* 0x000fe2000f8e00ff */
[----:B-----5:R-:W-:Y:S01]  /*74b0*/  MOV R7, UR7 ;  /* 0x0000000700077c02 */ /* 0x020fe20008000f00 */
[----:B------:R-:W-:Y:S01]  /*74c0*/  IMAD.U32 R6, RZ, RZ, UR6 ;  /* 0x00000006ff067e24 */ /* 0x000fe2000f8e00ff */
[----:B--2---:R-:W-:Y:S01]  /*74d0*/  MOV R11, UR5 ;  /* 0x00000005000b7c02 */ /* 0x004fe20008000f00 */
[----:B------:R-:W-:Y:S02]  /*74e0*/  IMAD.U32 R10, RZ, RZ, UR4 ;  /* 0x00000004ff0a7e24 */ /* 0x000fe4000f8e00ff */
[----:B------:R-:W-:Y:S07]  /*74f0*/  LEPC R20, `(.L_x_144) ;  /* 0x000000001014794e */ /* 0x000fee0000000000 */
[----:B-1-3--:R-:W-:Y:S05]  /*7500*/  CALL.ABS.NOINC R2 ;  /* 0x0000000002007343 */ /* 0x00afea0003c00000 */
.L_x_144:
[----:B------:R-:W-:Y:S05]  /*7510*/  WARPSYNC.ALL ;  /* 0x0000000000007948 */ /* 0x000fea0003800000 */
[----:B------:R-:W-:Y:S01]  /*7520*/  R2UR UR4, R48 ;  /* 0x00000000300472ca */ /* 0x000fe200000e0000 */
[--C-:B------:R-:W-:Y:S01]  /*7530*/  HADD2.F32 R50, -RZ, R56.reuse.H0_H0 ;  /* 0x20000038ff327230 */ /* 0x100fe20000004100 */
[----:B------:R-:W-:Y:S01]  /*7540*/  ISETP.NE.AND P0, PT, R106, RZ, PT ;  /* 0x000000ff6a00720c */ /* 0x000fe20003f05270 */
[----:B------:R-:W-:Y:S01]  /*7550*/  HADD2.F32 R51, -RZ, R56.H1_H1 ;  /* 0x30000038ff337230 */ /* 0x000fe20000004100 */
[----:B------:R-:W-:Y:S01]  /*7560*/  BSSY.RECONVERGENT B0, `(.L_x_145) ;  /* 0x0000086000007945 */ /* 0x000fe20003800200 */
[--C-:B------:R-:W-:Y:S08]  /*7570*/  HADD2.F32 R52, -RZ, R57.reuse.H0_H0 ;  /* 0x20000039ff347230 */ /* 0x100ff00000004100 */
[----:B------:R-:W1:Y:S02]  /*7580*/  LDTM.x32 R4, tmem[UR4] ;  /* 0x00000004000479ee */ /* 0x000e6400082c0000 */
[C---:B-12---:R-:W-:Y:S01]  /*7590*/  FMUL R0, R47.reuse, R4 ;  /* 0x000000042f007220 */ /* 0x046fe20000400000 */
[C---:B------:R-:W-:Y:S01]  /*75a0*/  FMUL R2, R47.reuse, R5 ;  /* 0x000000052f027220 */ /* 0x040fe20000400000 */
[C---:B------:R-:W-:Y:S01]  /*75b0*/  FMUL R4, R47.reuse, R8 ;  /* 0x000000082f047220 */ /* 0x040fe20000400000 */
[----:B------:R-:W-:Y:S01]  /*75c0*/  FMUL R3, R47, R6 ;  /* 0x000000062f037220 */ /* 0x000fe20000400000 */
[C---:B------:R-:W-:Y:S01]  /*75d0*/  FFMA R0, R49.reuse, R50, R0 ;  /* 0x0000003231007223 */ /* 0x040fe20000000000 */
[----:B------:R-:W-:Y:S01]  /*75e0*/  FFMA R2, R49, R51, R2 ;  /* 0x0000003331027223 */ /* 0x000fe20000000002 */
[C---:B------:R-:W-:Y:S01]  /*75f0*/  FMUL R5, R47.reuse, R9 ;  /* 0x000000092f057220 */ /* 0x040fe20000400000 */
        /* <DEDUP_REMOVED lines=16> */
[----:B------:R-:W-:Y:S02]  /*7700*/  HADD2.F32 R32, -RZ, R57.H1_H1 ;  /* 0x30000039ff207230 */ /* 0x000fe40000004100 */
[C---:B------:R-:W-:Y:S01]  /*7710*/  FMUL R26, R47.reuse, R30 ;  /* 0x0000001e2f1a7220 */ /* 0x040fe20000400000 */
[----:B------:R-:W-:Y:S01]  /*7720*/  FMUL R29, R47, R33 ;  /* 0x000000212f1d7220 */ /* 0x000fe20000400000 */
[--C-:B------:R-:W-:Y:S02]  /*7730*/  HADD2.F32 R33, -RZ, R58.reuse.H0_H0 ;  /* 0x2000003aff217230 */ /* 0x100fe40000004100 */
[----:B------:R-:W-:Y:S01]  /*7740*/  FFMA R3, R49, R52, R3 ;  /* 0x0000003431037223 */ /* 0x000fe20000000003 */
[C---:B------:R-:W-:Y:S01]  /*7750*/  FMUL R7, R47.reuse, R7 ;  /* 0x000000072f077220 */ /* 0x040fe20000400000 */
[----:B------:R-:W-:Y:S01]  /*7760*/  FMUL R30, R47, R34 ;  /* 0x000000222f1e7220 */ /* 0x000fe20000400000 */
[----:B------:R-:W-:Y:S01]  /*7770*/  HADD2.F32 R34, -RZ, R58.H1_H1 ;  /* 0x3000003aff227230 */ /* 0x000fe20000004100 */
[----:B------:R-:W-:Y:S01]  /*7780*/  F2FP.F16.F32.PACK_AB R52, R2, R0 ;  /* 0x000000000234723e */ /* 0x000fe200000000ff */
[--C-:B------:R-:W-:Y:S02]  /*7790*/  HADD2.F32 R0, -RZ, R59.reuse.H0_H0 ;  /* 0x2000003bff007230 */ /* 0x100fe40000004100 */
[C---:B------:R-:W-:Y:S01]  /*77a0*/  FFMA R7, R49.reuse, R32, R7 ;  /* 0x0000002031077223 */ /* 0x040fe20000000007 */
[----:B------:R-:W-:Y:S02]  /*77b0*/  HADD2.F32 R2, -RZ, R59.H1_H1 ;  /* 0x3000003bff027230 */ /* 0x000fe40000004100 */
[C---:B------:R-:W-:Y:S01]  /*77c0*/  FFMA R4, R49.reuse, R33, R4 ;  /* 0x0000002131047223 */ /* 0x040fe20000000004 */
[C---:B------:R-:W-:Y:S01]  /*77d0*/  FFMA R5, R49.reuse, R34, R5 ;  /* 0x0000002231057223 */ /* 0x040fe20000000005 */
[----:B------:R-:W-:Y:S01]  /*77e0*/  FFMA R6, R49, R0, R6 ;  /* 0x0000000031067223 */ /* 0x000fe20000000006 */
[--C-:B------:R-:W-:Y:S02]  /*77f0*/  HADD2.F32 R0, -RZ, R64.reuse.H0_H0 ;  /* 0x20000040ff007230 */ /* 0x100fe40000004100 */
[----:B------:R-:W-:Y:S01]  /*7800*/  FMUL R11, R47, R11 ;  /* 0x0000000b2f0b7220 */ /* 0x000fe20000400000 */
[----:B------:R-:W-:Y:S01]  /*7810*/  F2FP.F16.F32.PACK_AB R53, R7, R3 ;  /* 0x000000030735723e */ /* 0x000fe200000000ff */
[--C-:B------:R-:W-:Y:S02]  /*7820*/  HADD2.F32 R3, -RZ, R65.reuse.H0_H0 ;  /* 0x20000041ff037230 */ /* 0x100fe40000004100 */
[----:B------:R-:W-:Y:S01]  /*7830*/  FMUL R15, R47, R15 ;  /* 0x0000000f2f0f7220 */ /* 0x000fe20000400000 */
[C---:B------:R-:W-:Y:S01]  /*7840*/  FFMA R11, R49.reuse, R2, R11 ;  /* 0x00000002310b7223 */ /* 0x040fe2000000000b */
[----:B------:R-:W-:Y:S02]  /*7850*/  HADD2.F32 R2, -RZ, R64.H1_H1 ;  /* 0x30000040ff027230 */ /* 0x000fe40000004100 */
[----:B------:R-:W-:Y:S01]  /*7860*/  FFMA R8, R49, R0, R8 ;  /* 0x0000000031087223 */ /* 0x000fe20000000008 */
[----:B------:R-:W-:Y:S02]  /*7870*/  HADD2.F32 R0, -RZ, R65.H1_H1 ;  /* 0x30000041ff007230 */ /* 0x000fe40000004100 */
[C---:B------:R-:W-:Y:S01]  /*7880*/  FMUL R19, R47.reuse, R19 ;  /* 0x000000132f137220 */ /* 0x040fe20000400000 */
[----:B------:R-:W-:Y:S01]  /*7890*/  FMUL R23, R47, R23 ;  /* 0x000000172f177220 */ /* 0x000fe20000400000 */
[C---:B------:R-:W-:Y:S01]  /*78a0*/  FFMA R9, R49.reuse, R2, R9 ;  /* 0x0000000231097223 */ /* 0x040fe20000000009 */
[C---:B------:R-:W-:Y:S01]  /*78b0*/  FFMA R10, R49.reuse, R3, R10 ;  /* 0x00000003310a7223 */ /* 0x040fe2000000000a */
[----:B------:R-:W-:Y:S01]  /*78c0*/  FFMA R15, R49, R0, R15 ;  /* 0x00000000310f7223 */ /* 0x000fe2000000000f */
[--C-:B------:R-:W-:Y:S02]  /*78d0*/  HADD2.F32 R2, -RZ, R66.reuse.H0_H0 ;  /* 0x20000042ff027230 */ /* 0x100fe40000004100 */
[----:B------:R-:W-:Y:S01]  /*78e0*/  FMUL R27, R47, R27 ;  /* 0x0000001b2f1b7220 */ /* 0x000fe20000400000 */
[----:B------:R-:W-:Y:S01]  /*78f0*/  HADD2.F32 R0, -RZ, R66.H1_H1 ;  /* 0x30000042ff007230 */ /* 0x000fe20000004100 */
[----:B------:R-:W-:Y:S01]  /*7900*/  F2FP.F16.F32.PACK_AB R54, R5, R4 ;  /* 0x000000040536723e */ /* 0x000fe200000000ff */
[--C-:B------:R-:W-:Y:S02]  /*7910*/  HADD2.F32 R3, -RZ, R67.reuse.H0_H0 ;  /* 0x20000043ff037230 */ /* 0x100fe40000004100 */
[C---:B------:R-:W-:Y:S01]  /*7920*/  FFMA R12, R49.reuse, R2, R12 ;  /* 0x00000002310c7223 */ /* 0x040fe2000000000c */
[--C-:B------:R-:W-:Y:S02]  /*7930*/  HADD2.F32 R2, -RZ, R72.reuse.H0_H0 ;  /* 0x20000048ff027230 */ /* 0x100fe40000004100 */
[C---:B------:R-:W-:Y:S01]  /*7940*/  FFMA R13, R49.reuse, R0, R13 ;  /* 0x00000000310d7223 */ /* 0x040fe2000000000d */
[----:B------:R-:W-:Y:S02]  /*7950*/  HADD2.F32 R0, -RZ, R67.H1_H1 ;  /* 0x30000043ff007230 */ /* 0x000fe40000004100 */
[----:B------:R-:W-:Y:S01]  /*7960*/  FFMA R14, R49, R3, R14 ;  /* 0x00000003310e7223 */ /* 0x000fe2000000000e */
[----:B------:R-:W-:Y:S01]  /*7970*/  HADD2.F32 R3, -RZ, R72.H1_H1 ;  /* 0x30000048ff037230 */ /* 0x000fe20000004100 */
[----:B------:R-:W-:Y:S01]  /*7980*/  F2FP.F16.F32.PACK_AB R55, R11, R6 ;  /* 0x000000060b37723e */ /* 0x000fe200000000ff */
[----:B------:R-:W-:Y:S01]  /*7990*/  FMUL R31, R47, R31 ;  /* 0x0000001f2f1f7220 */ /* 0x000fe20000400000 */
[C---:B------:R-:W-:Y:S01]  /*79a0*/  FFMA R19, R49.reuse, R0, R19 ;  /* 0x0000000031137223 */ /* 0x040fe20000000013 */
[--C-:B------:R-:W-:Y:S02]  /*79b0*/  HADD2.F32 R0, -RZ, R73.reuse.H0_H0 ;  /* 0x20000049ff007230 */ /* 0x100fe40000004100 */
[C---:B------:R-:W-:Y:S01]  /*79c0*/  FFMA R16, R49.reuse, R2, R16 ;  /* 0x0000000231107223 */ /* 0x040fe20000000010 */
[----:B------:R1:W-:Y:S01]  /*79d0*/  STS.128 [R104], R52 ;  /* 0x0000003468007388 */ /* 0x0003e20000000c00 */
[C---:B------:R-:W-:Y:S01]  /*79e0*/  FFMA R17, R49.reuse, R3, R17 ;  /* 0x0000000331117223 */ /* 0x040fe20000000011 */
[----:B------:R-:W-:Y:S02]  /*79f0*/  HADD2.F32 R2, -RZ, R73.H1_H1 ;  /* 0x30000049ff027230 */ /* 0x000fe40000004100 */
[----:B------:R-:W-:Y:S01]  /*7a00*/  FFMA R18, R49, R0, R18 ;  /* 0x0000000031127223 */ /* 0x000fe20000000012 */
[--C-:B------:R-:W-:Y:S01]  /*7a10*/  HADD2.F32 R0, -RZ, R74.reuse.H0_H0 ;  /* 0x2000004aff007230 */ /* 0x100fe20000004100 */
[----:B------:R-:W-:Y:S01]  /*7a20*/  F2FP.F16.F32.PACK_AB R8, R9, R8 ;  /* 0x000000080908723e */ /* 0x000fe200000000ff */
[--C-:B------:R-:W-:Y:S02]  /*7a30*/  HADD2.F32 R3, -RZ, R75.reuse.H0_H0 ;  /* 0x2000004bff037230 */ /* 0x100fe40000004100 */
[C---:B------:R-:W-:Y:S01]  /*7a40*/  FFMA R23, R49.reuse, R2, R23 ;  /* 0x0000000231177223 */ /* 0x040fe20000000017 */
[----:B------:R-:W-:Y:S02]  /*7a50*/  HADD2.F32 R2, -RZ, R74.H1_H1 ;  /* 0x3000004aff027230 */ /* 0x000fe40000004100 */
[----:B------:R-:W-:Y:S01]  /*7a60*/  FFMA R20, R49, R0, R20 ;  /* 0x0000000031147223 */ /* 0x000fe20000000014 */
[----:B------:R-:W-:Y:S01]  /*7a70*/  HADD2.F32 R0, -RZ, R75.H1_H1 ;  /* 0x3000004bff007230 */ /* 0x000fe20000004100 */
[----:B------:R-:W-:Y:S01]  /*7a80*/  F2FP.F16.F32.PACK_AB R9, R15, R10 ;  /* 0x0000000a0f09723e */ /* 0x000fe200000000ff */
[----:B------:R-:W-:Y:S02]  /*7a90*/  HADD2.F32 R4, -RZ, R83.H0_H0 ;  /* 0x20000053ff047230 */ /* 0x000fe40000004100 */
[C---:B------:R-:W-:Y:S01]  /*7aa0*/  FFMA R21, R49.reuse, R2, R21 ;  /* 0x0000000231157223 */ /* 0x040fe20000000015 */
[C---:B------:R-:W-:Y:S01]  /*7ab0*/  FFMA R22, R49.reuse, R3, R22 ;  /* 0x0000000331167223 */ /* 0x040fe20000000016 */
[----:B------:R-:W-:Y:S01]  /*7ac0*/  FFMA R27, R49, R0, R27 ;  /* 0x00000000311b7223 */ /* 0x000fe2000000001b */
[--C-:B------:R-:W-:Y:S01]  /*7ad0*/  HADD2.F32 R2, -RZ, R80.reuse.H0_H0 ;  /* 0x20000050ff027230 */ /* 0x100fe20000004100 */
[----:B------:R-:W-:Y:S01]  /*7ae0*/  F2FP.F16.F32.PACK_AB R10, R13, R12 ;  /* 0x0000000c0d0a723e */ /* 0x000fe200000000ff */
[----:B------:R-:W-:Y:S01]  /*7af0*/  HADD2.F32 R0, -RZ, R80.H1_H1 ;  /* 0x30000050ff007230 */ /* 0x000fe20000004100 */
[----:B------:R-:W-:Y:S01]  /*7b00*/  F2FP.F16.F32.PACK_AB R11, R19, R14 ;  /* 0x0000000e130b723e */ /* 0x000fe200000000ff */
[--C-:B------:R-:W-:Y:S02]  /*7b10*/  HADD2.F32 R3, -RZ, R81.reuse.H0_H0 ;  /* 0x20000051ff037230 */ /* 0x100fe40000004100 */
[C---:B------:R-:W-:Y:S01]  /*7b20*/  FFMA R24, R49.reuse, R2, R24 ;  /* 0x0000000231187223 */ /* 0x040fe20000000018 */
[--C-:B------:R-:W-:Y:S02]  /*7b30*/  HADD2.F32 R2, -RZ, R82.reuse.H0_H0 ;  /* 0x20000052ff027230 */ /* 0x100fe40000004100 */
[C---:B------:R-:W-:Y:S01]  /*7b40*/  FFMA R25, R49.reuse, R0, R25 ;  /* 0x0000000031197223 */ /* 0x040fe20000000019 */
[----:B------:R1:W-:Y:S01]  /*7b50*/  STS.128 [R103+0x10], R8 ;  /* 0x0000100867007388 */ /* 0x0003e20000000c00 */
[----:B------:R-:W-:Y:S02]  /*7b60*/  HADD2.F32 R0, -RZ, R81.H1_H1 ;  /* 0x30000051ff007230 */ /* 0x000fe40000004100 */
[----:B------:R-:W-:Y:S01]  /*7b70*/  FFMA R26, R49, R3, R26 ;  /* 0x00000003311a7223 */ /* 0x000fe2000000001a */
[----:B------:R-:W-:Y:S01]  /*7b80*/  HADD2.F32 R3, -RZ, R82.H1_H1 ;  /* 0x30000052ff037230 */ /* 0x000fe20000004100 */
[----:B------:R-:W-:Y:S01]  /*7b90*/  F2FP.F16.F32.PACK_AB R16, R17, R16 ;  /* 0x000000101110723e */ /* 0x000fe200000000ff */
[----:B------:R-:W-:Y:S01]  /*7ba0*/  HADD2.F32 R5, -RZ, R83.H1_H1 ;  /* 0x30000053ff057230 */ /* 0x000fe20000004100 */
[----:B------:R-:W-:Y:S01]  /*7bb0*/  F2FP.F16.F32.PACK_AB R17, R23, R18 ;  /* 0x000000121711723e */ /* 0x000fe200000000ff */
[----:B------:R-:W-:Y:S01]  /*7bc0*/  FFMA R31, R49, R0, R31 ;  /* 0x00000000311f7223 */ /* 0x000fe2000000001f */
[----:B------:R-:W-:Y:S01]  /*7bd0*/  FMUL R35, R47, R35 ;  /* 0x000000232f237220 */ /* 0x000fe20000400000 */
[----:B------:R-:W-:Y:S01]  /*7be0*/  F2FP.F16.F32.PACK_AB R18, R21, R20 ;  /* 0x000000141512723e */ /* 0x000fe200000000ff */
[----:B------:R-:W-:Y:S01]  /*7bf0*/  FFMA R28, R49, R2, R28 ;  /* 0x00000002311c7223 */ /* 0x000fe2000000001c */
[----:B------:R-:W-:Y:S01]  /*7c00*/  F2FP.F16.F32.PACK_AB R19, R27, R22 ;  /* 0x000000161b13723e */ /* 0x000fe200000000ff */
[C---:B------:R-:W-:Y:S01]  /*7c10*/  FFMA R29, R49.reuse, R3, R29 ;  /* 0x00000003311d7223 */ /* 0x040fe2000000001d */
[C---:B------:R-:W-:Y:S01]  /*7c20*/  FFMA R30, R49.reuse, R4, R30 ;  /* 0x00000004311e7223 */ /* 0x040fe2000000001e */
[----:B------:R-:W-:Y:S01]  /*7c30*/  FFMA R35, R49, R5, R35 ;  /* 0x0000000531237223 */ /* 0x000fe20000000023 */
[----:B------:R-:W-:Y:S01]  /*7c40*/  F2FP.F16.F32.PACK_AB R24, R25, R24 ;  /* 0x000000181918723e */ /* 0x000fe200000000ff */
[----:B------:R1:W-:Y:S01]  /*7c50*/  STS.128 [R102+0x20], R16 ;  /* 0x0000201066007388 */ /* 0x0003e20000000c00 */
[----:B------:R-:W-:Y:S02]  /*7c60*/  F2FP.F16.F32.PACK_AB R25, R31, R26 ;  /* 0x0000001a1f19723e */ /* 0x000fe400000000ff */
[----:B------:R-:W-:Y:S02]  /*7c70*/  F2FP.F16.F32.PACK_AB R26, R29, R28 ;  /* 0x0000001c1d1a723e */ /* 0x000fe400000000ff */
[----:B------:R-:W-:Y:S05]  /*7c80*/  F2FP.F16.F32.PACK_AB R27, R35, R30 ;  /* 0x0000001e231b723e */ /* 0x000fea00000000ff */
[----:B------:R1:W-:Y:S01]  /*7c90*/  STS.128 [R110+0x30], R24 ;  /* 0x000030186e007388 */ /* 0x0003e20000000c00 */
[----:B------:R-:W-:Y:S01]  /*7ca0*/  @!PT LDS RZ, [RZ] ;  /* 0x00000000fffff984 */ /* 0x000fe20000000800 */
[----:B------:R-:W-:Y:S01]  /*7cb0*/  @!PT LDS RZ, [RZ] ;  /* 0x00000000fffff984 */ /* 0x000fe20000000800 */
[----:B------:R-:W-:Y:S01]  /*7cc0*/  @!PT LDS RZ, [RZ] ;  /* 0x00000000fffff984 */ /* 0x000fe20000000800 */
[----:B------:R-:W-:Y:S01]  /*7cd0*/  @!PT LDS RZ, [RZ] ;  /* 0x00000000fffff984 */ /* 0x000fe20000000800 */
[----:B------:R2:W-:Y:S07]  /*7ce0*/  MEMBAR.ALL.CTA ;  /* 0x0000000000007992 */ /* 0x0005ee0000008000 */
[----:B--2---:R-:W2:Y:S02]  /*7cf0*/  FENCE.VIEW.ASYNC.S ;  /* 0x00000000000073c6 */ /* 0x004ea40000000000 */
[----:B--2---:R-:W-:Y:S06]  /*7d00*/  BAR.SYNC.DEFER_BLOCKING 0x1, 0x80 ;  /* 0x0042000000007b1d */ /* 0x004fec0000010000 */
[----:B------:R-:W-:Y:S05]  /*7d10*/  @P0 BRA `(.L_x_146) ;  /* 0x0000000000280947 */ /* 0x000fea0003800000 */
[----:B------:R-:W-:Y:S02]  /*7d20*/  UIADD3 UR4, UPT, UPT, UR48, 0x400, URZ ;  /* 0x0000040030047890 */ /* 0x000fe4000fffe0ff */
[----:B------:R-:W-:Y:S01]  /*7d30*/  UIADD3 UR6, UP0, UPT, UR52, 0x680, URZ ;  /* 0x0000068034067890 */ /* 0x000fe2000ff1e0ff */
[----:B------:R-:W-:Y:S03]  /*7d40*/  UMOV UR43, UR36 ;  /* 0x00000024002b7c82 */ /* 0x000fe60008000000 */
[----:B------:R-:W-:Y:S01]  /*7d50*/  MOV R97, UR4 ;  /* 0x0000000400617c02 */ /* 0x000fe20008000f00 */
[----:B------:R-:W-:Y:S03]  /*7d60*/  UIADD3.X UR7, UPT, UPT, URZ, UR53, URZ, UP0, !UPT ;  /* 0x00000035ff077290 */ /* 0x000fe600087fe4ff */
[----:B------:R-:W-:Y:S11]  /*7d70*/  R2UR UR40, R97 ;  /* 0x00000000612872ca */ /* 0x000ff600000e0000 */
[----:B------:R-:W-:Y:S02]  /*7d80*/  @!UPT UIADD3 URZ, UPT, UPT, URZ, URZ, URZ ;  /* 0x000000fffffff290 */ /* 0x000fe4000fffe0ff */
[----:B------:R2:W-:Y:S01]  /*7d90*/  UTMASTG.3D [UR40], [UR6] ;  /* 0x00000028060073b5 */ /* 0x0005e20008010000 */
[----:B------:R0:W-:Y:S01]  /*7da0*/  UTMACMDFLUSH ;  /* 0x00000000000079b7 */ /* 0x0001e20000000000 */
[----:B--2---:R-:W-:Y:S04]  /*7db0*/  DEPBAR.LE SB0, 0x1 ;  /* 0x000080400000791a */ /* 0x004fe80000000000 */
.L_x_146:
[----:B------:R-:W-:Y:S05]  /*7dc0*/  BSYNC.RECONVERGENT B0 ;  /* 0x0000000000007941 */ /* 0x000fea0003800200 */
.L_x_145:
[----:B------:R-:W-:Y:S01]  /*7dd0*/  BAR.SYNC.DEFER_BLOCKING 0x1, 0x80 ;  /* 0x0042000000007b1d */ /* 0x000fe20000010000 */
[----:B------:R-:W-:Y:S01]  /*7de0*/  ISETP.NE.AND P1, PT, R111, RZ, PT ;  /* 0x000000ff6f00720c */ /* 0x000fe20003f25270 */
[----:B------:R-:W-:Y:S01]  /*7df0*/  UISETP.NE.AND UP0, UPT, UR49, URZ, UPT ;  /* 0x000000ff3100728c */ /* 0x000fe2000bf05270 */
[----:B------:R-:W-:Y:S11]  /*7e00*/  LEA R2, R60, UR48, 0x3 ;  /* 0x000000303c027c11 */ /* 0x000ff6000f8e18ff */
[----:B------:R-:W-:Y:S01]  /*7e10*/  @P1 SHF.L.U32 R3, R101, 0x1f, RZ ;  /* 0x0000001f65031819 */ /* 0x000fe200000006ff */
[----:B------:R-:W-:Y:S06]  /*7e20*/  BRA.U !UP0, `(.L_x_147) ;  /* 0x0000000108247547 */ /* 0x000fec000b800000 */
[----:B------:R-:W-:Y:S01]  /*7e30*/  IMAD.U32 R4, RZ, RZ, UR51 ;  /* 0x00000033ff047e24 */ /* 0x000fe2000f8e00ff */
[----:B------:R-:W-:Y:S01]  /*7e40*/  MOV R0, UR37 ;  /* 0x0000002500007c02 */ /* 0x000fe20008000f00 */
[----:B------:R-:W-:Y:S03]  /*7e50*/  UIADD3 UR51, UPT, UPT, UR51, 0x1, URZ ;  /* 0x0000000133337890 */ /* 0x000fe6000fffe0ff */
[----:B------:R-:W-:Y:S01]  /*7e60*/  @P1 LEA R4, R4, UR48, 0x3 ;  /* 0x0000003004041c11 */ /* 0x000fe2000f8e18ff */
[----:B------:R-:W-:Y:S04]  /*7e70*/  UISETP.NE.AND UP0, UPT, UR51, 0x4, UPT ;  /* 0x000000043300788c */ /* 0x000fe8000bf05270 */
[----:B------:R-:W-:Y:S01]  /*7e80*/  @P1 VIADD R4, R4, 0x220 ;  /* 0x0000022004041836 */ /* 0x000fe20000000000 */
[----:B------:R-:W-:Y:S04]  /*7e90*/  USEL UR51, UR51, URZ, UP0 ;  /* 0x000000ff33337287 */ /* 0x000fe80008000000 */
[----:B------:R-:W-:Y:S04]  /*7ea0*/  @P1 PRMT R0, R0, 0x654, R4 ;  /* 0x0000065400001816 */ /* 0x000fe80000000004 */
[----:B------:R2:W-:Y:S04]  /*7eb0*/  @P1 SYNCS.ARRIVE.TRANS64.RED.A1T0 RZ, [R0+URZ], RZ ;  /* 0x000000ff00ff19a7 */ /* 0x0005e800081004ff */
.L_x_147:
[----:B------:R-:W4:Y:S01]  /*7ec0*/  @P1 SYNCS.PHASECHK.TRANS64.TRYWAIT P0, [R2+URZ+0x200], R3 ;  /* 0x00020003020015a7 */ /* 0x000f2200080011ff */
[----:B------:R-:W-:Y:S01]  /*7ed0*/  BSSY B1, `(.L_x_148) ;  /* 0x0000016000017945 */ /* 0x000fe20003800000 */
[----:B----4-:R-:W-:Y:S03]  /*7ee0*/  @P1 SEL R61, RZ, 0x1, !P0 ;  /* 0x00000001ff3d1807 */ /* 0x010fe60004000000 */
[----:B------:R-:W-:Y:S05]  /*7ef0*/  @!P1 BRA `(.L_x_149) ;  /* 0x00000000004c9947 */ /* 0x000fea0003800000 */
[----:B------:R-:W-:Y:S01]  /*7f00*/  ISETP.NE.AND P0, PT, R61, RZ, PT ;  /* 0x000000ff3d00720c */ /* 0x000fe20003f05270 */
[----:B------:R-:W-:Y:S01]  /*7f10*/  BSSY B0, `(.L_x_150) ;  /* 0x000000b000007945 */ /* 0x000fe20003800000 */
[----:B------:R-:W-:Y:S11]  /*7f20*/  ISETP.NE.AND P1, PT, R62, RZ, PT ;  /* 0x000000ff3e00720c */ /* 0x000ff60003f25270 */
[----:B------:R-:W-:Y:S02]  /*7f30*/  @!UPT UIADD3 URZ, UPT, UPT, URZ, URZ, URZ ;  /* 0x000000fffffff290 */ /* 0x000fe4000fffe0ff */
[C---:B------:R-:W-:Y:S01]  /*7f40*/  @P1 IMAD R6, R60.reuse, 0x2000, R104 ;  /* 0x000020003c061824 */ /* 0x040fe200078e0268 */
[C---:B------:R-:W-:Y:S01]  /*7f50*/  @P1 LEA R4, R60.reuse, R102, 0xd ;  /* 0x000000663c041211 */ /* 0x040fe200078e68ff */
[C---:B------:R-:W-:Y:S02]  /*7f60*/  @P1 IMAD R5, R60.reuse, 0x2000, R103 ;  /* 0x000020003c051824 */ /* 0x040fe400078e0267 */
[----:B------:R-:W-:Y:S01]  /*7f70*/  @P1 IMAD R3, R60, 0x2000, R110 ;  /* 0x000020003c031824 */ /* 0x000fe200078e026e */
[----:B------:R-:W-:Y:S06]  /*7f80*/  @P0 BRA `(.L_x_151) ;  /* 0x00000000000c0947 */ /* 0x000fec0003800000 */
[----:B--2---:R-:W-:Y:S04]  /*7f90*/  SHF.L.U32 R0, R101, 0x1f, RZ ;  /* 0x0000001f65007819 */ /* 0x004fe800000006ff */
[----:B------:R-:W2:Y:S02]  /*7fa0*/  SYNCS.PHASECHK.TRANS64.TRYWAIT P0, [R2+URZ+0x200], R0 ;  /* 0x00020000020075a7 */ /* 0x000ea400080011ff */
[----:B--2---:R-:W-:Y:S05]  /*7fb0*/  @!P0 BRA `(.L_x_152) ;  /* 0x0000003c00508947 */ /* 0x004fea0003800000 */
.L_x_151:
[----:B------:R-:W-:Y:S05]  /*7fc0*/  BSYNC B0 ;  /* 0x0000000000007941 */ /* 0x000fea0003800000 */
.L_x_150:
[----:B------:R-:W-:Y:S02]  /*7fd0*/  ISETP.NE.AND P0, PT, R62, RZ, PT ;  /* 0x000000ff3e00720c */ /* 0x000fe40003f05270 */
[----:B------:R-:W-:Y:S11]  /*7fe0*/  IADD3 R60, PT, PT, R60, 0x1, RZ ;  /* 0x000000013c3c7810 */ /* 0x000ff60007ffe0ff */
[----:B------:R4:W1:Y:S04]  /*7ff0*/  @P0 LDS.128 R56, [R6] ;  /* 0x0000000006380984 */ /* 0x0008680000000c00 */
[----:B------:R4:W1:Y:S04]  /*8000*/  @P0 LDS.128 R64, [R5+0x10] ;  /* 0x0000100005400984 */ /* 0x0008680000000c00 */
[----:B------:R4:W1:Y:S04]  /*8010*/  @P0 LDS.128 R72, [R4+0x20] ;  /* 0x0000200004480984 */ /* 0x0008680000000c00 */
[----:B------:R4:W1:Y:S02]  /*8020*/  @P0 LDS.128 R80, [R3+0x30] ;  /* 0x0000300003500984 */ /* 0x0008640000000c00 */
.L_x_149:
[----:B------:R-:W-:Y:S05]  /*8030*/  BSYNC B1 ;  /* 0x0000000000017941 */ /* 0x000fea0003800000 */
.L_x_148:
[----:B--2---:R-:W-:Y:S05]  /*8040*/  VIADD R0, R48, 0x20 ;  /* 0x0000002030007836 */ /* 0x004fea0000000000 */
[----:B------:R-:W-:Y:S04]  /*8050*/  SHF.R.U32.HI R0, RZ, 0x15, R0 ;  /* 0x00000015ff007819 */ /* 0x000fe80000011600 */
[----:B------:R-:W-:Y:S11]  /*8060*/  LOP3.LUT P0, RZ, R0, 0x3, R96, 0x48, !PT ;  /* 0x0000000300ff7812 */ /* 0x000ff60007804860 */
[----:B------:R-:W-:Y:S02]  /*8070*/  @!UPT UIADD3 URZ, UPT, UPT, URZ, URZ, URZ ;  /* 0x000000fffffff290 */ /* 0x000fe4000fffe0ff */
[----:B------:R-:W-:Y:S05]  /*8080*/  @!P0 BRA `(.L_x_153) ;  /* 0x0000000000408947 */ /* 0x000fea0003800000 */
[----:B------:R-:W2:Y:S01]  /*8090*/  LDCU.64 UR8, c[0x4][0x70] ;  /* 0x01000e00ff0877ac */ /* 0x000ea20008000a00 */
[----:B----4-:R-:W-:Y:S01]  /*80a0*/  MOV R3, 0x0 ;  /* 0x0000000000037802 */ /* 0x010fe20000000f00 */
[----:B------:R-:W-:Y:S02]  /*80b0*/  HFMA2 R12, -RZ, RZ, 0, 5.9604644775390625e-08 ;  /* 0x00000001ff0c7431 */ /* 0x000fe400000001ff */
[----:B-1----:R-:W-:Y:S02]  /*80c0*/  IMAD.MOV.U32 R8, RZ, RZ, 0x192 ;  /* 0x00000192ff087424 */ /* 0x002fe400078e00ff */
[----:B------:R-:W-:Y:S01]  /*80d0*/  IMAD.MOV.U32 R13, RZ, RZ, RZ ;  /* 0x000000ffff0d7224 */ /* 0x000fe200078e00ff */
[----:B------:R-:W1:Y:S01]  /*80e0*/  LDCU.64 UR6, c[0x4][0x78] ;  /* 0x01000f00ff0677ac */ /* 0x000e620008000a00 */
[----:B------:R-:W4:Y:S01]  /*80f0*/  LDC.64 R2, c[0x4][R3] ;  /* 0x0100000003027b82 */ /* 0x000f220000000a00 */
[----:B------:R-:W5:Y:S01]  /*8100*/  LDCU.64 UR4, c[0x4][0x10] ;  /* 0x01000200ff0477ac */ /* 0x000f620008000a00 */
[----:B--2---:R-:W-:Y:S01]  /*8110*/  MOV R5, UR9 ;  /* 0x0000000900057c02 */ /* 0x004fe20008000f00 */
[----:B------:R-:W-:Y:S01]  /*8120*/  IMAD.U32 R4, RZ, RZ, UR8 ;  /* 0x00000008ff047e24 */ /* 0x000fe2000f8e00ff */
[----:B-1----:R-:W-:Y:S01]  /*8130*/  MOV R7, UR7 ;  /* 0x0000000700077c02 */ /* 0x002fe20008000f00 */
[----:B------:R-:W-:Y:S01]  /*8140*/  IMAD.U32 R6, RZ, RZ, UR6 ;  /* 0x00000006ff067e24 */ /* 0x000fe2000f8e00ff */
[----:B-----5:R-:W-:Y:S01]  /*8150*/  MOV R11, UR5 ;  /* 0x00000005000b7c02 */ /* 0x020fe20008000f00 */
[----:B------:R-:W-:Y:S02]  /*8160*/  IMAD.U32 R10, RZ, RZ, UR4 ;  /* 0x00000004ff0a7e24 */ /* 0x000fe4000f8e00ff */
[----:B------:R-:W-:Y:S07]  /*8170*/  LEPC R20, `(.L_x_153) ;  /* 0x000000001014794e */ /* 0x000fee0000000000 */
[----:B---34-:R-:W-:Y:S05]  /*8180*/  CALL.ABS.NOINC R2 ;  /* 0x0000000002007343 */ /* 0x018fea0003c00000 */
.L_x_153:
[----:B------:R-:W-:Y:S05]  /*8190*/  WARPSYNC.ALL ;  /* 0x0000000000007948 */ /* 0x000fea0003800000 */
[----:B------:R-:W-:Y:S01]  /*81a0*/  R2UR UR4, R48 ;  /* 0x00000000300472ca */ /* 0x000fe200000e0000 */
[--C-:B-1--4-:R-:W-:Y:S01]  /*81b0*/  HADD2.F32 R3, -RZ, R56.reuse.H0_H0 ;  /* 0x20000038ff037230 */ /* 0x112fe20000004100 */
[----:B------:R-:W-:Y:S01]  /*81c0*/  ISETP.NE.AND P6, PT, R111, RZ, PT ;  /* 0x000000ff6f00720c */ /* 0x000fe20003fc5270 */
[--C-:B------:R-:W-:Y:S01]  /*81d0*/  HADD2.F32 R51, -RZ, R57.reuse.H1_H1 ;  /* 0x30000039ff337230 */ /* 0x100fe20000004100 */
[----:B------:R-:W-:Y:S01]  /*81e0*/  MOV R50, UR51 ;  /* 0x0000003300327c02 */ /* 0x000fe20008000f00 */
[----:B------:R-:W-:Y:S01]  /*81f0*/  BSSY.RECONVERGENT B0, `(.L_x_154) ;  /* 0x000008c000007945 */ /* 0x000fe20003800200 */
[----:B------:R-:W-:Y:S02]  /*8200*/  MOV R63, UR37 ;  /* 0x00000025003f7c02 */ /* 0x000fe40008000f00 */
[----:B------:R-:W-:Y:S05]  /*8210*/  ISETP.NE.AND P0, PT, R106, RZ, PT ;  /* 0x000000ff6a00720c */ /* 0x000fea0003f05270 */
[----:B------:R-:W1:Y:S02]  /*8220*/  LDTM.x32 R4, tmem[UR4+0x20] ;  /* 0x00002004000479ee */ /* 0x000e6400082c0000 */
[----:B------:R-:W-:Y:S04]  /*8230*/  @P6 LEA R50, R50, UR48, 0x3 ;  /* 0x0000003032326c11 */ /* 0x000fe8000f8e18ff */
[----:B------:R-:W-:Y:S04]  /*8240*/  @P6 IADD3 R50, PT, PT, R50, 0x220, RZ ;  /* 0x0000022032326810 */ /* 0x000fe80007ffe0ff */
[----:B------:R-:W-:Y:S01]  /*8250*/  @P6 PRMT R63, R63, 0x654, R50 ;  /* 0x000006543f3f6816 */ /* 0x000fe20000000032 */
[----:B------:R-:W-:Y:S02]  /*8260*/  HADD2.F32 R50, -RZ, R57.H0_H0 ;  /* 0x20000039ff327230 */ /* 0x000fe40000004100 */
[C---:B-1----:R-:W-:Y:S01]  /*8270*/  FMUL R0, R47.reuse, R4 ;  /* 0x000000042f007220 */ /* 0x042fe20000400000 */
[----:B------:R-:W-:Y:S02]  /*8280*/  HADD2.F32 R4, -RZ, R56.H1_H1 ;  /* 0x30000038ff047230 */ /* 0x000fe40000004100 */
[C---:B------:R-:W-:Y:S01]  /*8290*/  FMUL R2, R47.reuse, R5 ;  /* 0x000000052f027220 */ /* 0x040fe20000400000 */
[----:B------:R-:W-:Y:S01]  /*82a0*/  FMUL R7, R47, R7 ;  /* 0x000000072f077220 */ /* 0x000fe20000400000 */
[----:B------:R-:W-:Y:S01]  /*82b0*/  FFMA R0, R49, R3, R0 ;  /* 0x0000000331007223 */ /* 0x000fe20000000000 */
[----:B------:R-:W-:Y:S01]  /*82c0*/  FMUL R3, R47, R6 ;  /* 0x000000062f037220 */ /* 0x000fe20000400000 */
[----:B------:R-:W-:Y:S01]  /*82d0*/  FFMA R2, R49, R4, R2 ;  /* 0x0000000431027223 */ /* 0x000fe20000000002 */
[C---:B------:R-:W-:Y:S01]  /*82e0*/  FMUL R4, R47.reuse, R8 ;  /* 0x000000082f047220 */ /* 0x040fe20000400000 */
[----:B------:R-:W-:Y:S01]  /*82f0*/  FMUL R8, R47, R12 ;  /* 0x0000000c2f087220 */ /* 0x000fe20000400000 */
[----:B------:R-:W-:Y:S01]  /*8300*/  FFMA R3, R49, R50, R3 ;  /* 0x0000003231037223 */ /* 0x000fe20000000003 */
[C---:B------:R-:W-:Y:S01]  /*8310*/  FMUL R12, R47.reuse, R16 ;  /* 0x000000102f0c7220 */ /* 0x040fe20000400000 */
[C---:B------:R-:W-:Y:S01]  /*8320*/  FMUL R16, R47.reuse, R20 ;  /* 0x000000142f107220 */ /* 0x040fe20000400000 */
[C---:B------:R-:W-:Y:S01]  /*8330*/  FMUL R20, R47.reuse, R24 ;  /* 0x000000182f147220 */ /* 0x040fe20000400000 */
[C---:B------:R-:W-:Y:S01]  /*8340*/  FMUL R24, R47.reuse, R28 ;  /* 0x0000001c2f187220 */ /* 0x040fe20000400000 */
[C---:B------:R-:W-:Y:S01]  /*8350*/  FMUL R28, R47.reuse, R32 ;  /* 0x000000202f1c7220 */ /* 0x040fe20000400000 */
[--C-:B------:R-:W-:Y:S01]  /*8360*/  HADD2.F32 R32, -RZ, R58.reuse.H0_H0 ;  /* 0x2000003aff207230 */ /* 0x100fe20000004100 */
[----:B------:R-:W-:Y:S01]  /*8370*/  F2FP.F16.F32.PACK_AB R52, R2, R0 ;  /* 0x000000000234723e */ /* 0x000fe200000000ff */
[----:B------:R-:W-:Y:S02]  /*8380*/  HADD2.F32 R0, -RZ, R58.H1_H1 ;  /* 0x3000003aff007230 */ /* 0x000fe40000004100 */
[----:B------:R-:W-:Y:S01]  /*8390*/  FMUL R5, R47, R9 ;  /* 0x000000092f057220 */ /* 0x000fe20000400000 */
[--C-:B------:R-:W-:Y:S02]  /*83a0*/  HADD2.F32 R2, -RZ, R59.reuse.H0_H0 ;  /* 0x2000003bff027230 */ /* 0x100fe40000004100 */
[C---:B------:R-:W-:Y:S01]  /*83b0*/  FFMA R7, R49.reuse, R51, R7 ;  /* 0x0000003331077223 */ /* 0x040fe20000000007 */
[C---:B------:R-:W-:Y:S01]  /*83c0*/  FFMA R4, R49.reuse, R32, R4 ;  /* 0x0000002031047223 */ /* 0x040fe20000000004 */
[----:B------:R-:W-:Y:S02]  /*83d0*/  HADD2.F32 R32, -RZ, R59.H1_H1 ;  /* 0x3000003bff207230 */ /* 0x000fe40000004100 */
[----:B------:R-:W-:Y:S01]  /*83e0*/  FFMA R5, R49, R0, R5 ;  /* 0x0000000031057223 */ /* 0x000fe20000000005 */
[--C-:B------:R-:W-:Y:S01]  /*83f0*/  HADD2.F32 R0, -RZ, R64.reuse.H0_H0 ;  /* 0x20000040ff007230 */ /* 0x100fe20000004100 */
[----:B------:R-:W-:Y:S01]  /*8400*/  F2FP.F16.F32.PACK_AB R53, R7, R3 ;  /* 0x000000030735723e */ /* 0x000fe200000000ff */
[----:B------:R-:W-:Y:S01]  /*8410*/  FMUL R6, R47, R10 ;  /* 0x0000000a2f067220 */ /* 0x000fe20000400000 */
[--C-:B------:R-:W-:Y:S01]  /*8420*/  HADD2.F32 R3, -RZ, R65.reuse.H0_H0 ;  /* 0x20000041ff037230 */ /* 0x100fe20000004100 */
[----:B------:R-:W-:Y:S01]  /*8430*/  F2FP.F16.F32.PACK_AB R54, R5, R4 ;  /* 0x000000040536723e */ /* 0x000fe200000000ff */
[----:B------:R-:W-:Y:S01]  /*8440*/  FMUL R11, R47, R11 ;  /* 0x0000000b2f0b7220 */ /* 0x000fe20000400000 */
[----:B------:R-:W-:Y:S01]  /*8450*/  FFMA R6, R49, R2, R6 ;  /* 0x0000000231067223 */ /* 0x000fe20000000006 */
[----:B------:R-:W-:Y:S02]  /*8460*/  HADD2.F32 R2, -RZ, R64.H1_H1 ;  /* 0x30000040ff027230 */ /* 0x000fe40000004100 */
[----:B------:R-:W-:Y:S01]  /*8470*/  FMUL R9, R47, R13 ;  /* 0x0000000d2f097220 */ /* 0x000fe20000400000 */
[C---:B------:R-:W-:Y:S01]  /*8480*/  FFMA R11, R49.reuse, R32, R11 ;  /* 0x00000020310b7223 */ /* 0x040fe2000000000b */
[----:B------:R-:W-:Y:S01]  /*8490*/  FFMA R8, R49, R0, R8 ;  /* 0x0000000031087223 */ /* 0x000fe20000000008 */
[C---:B------:R-:W-:Y:S01]  /*84a0*/  FMUL R10, R47.reuse, R14 ;  /* 0x0000000e2f0a7220 */ /* 0x040fe20000400000 */
[----:B------:R-:W-:Y:S02]  /*84b0*/  HADD2.F32 R0, -RZ, R65.H1_H1 ;  /* 0x30000041ff007230 */ /* 0x000fe40000004100 */
[----:B------:R-:W-:Y:S01]  /*84c0*/  FMUL R15, R47, R15 ;  /* 0x0000000f2f0f7220 */ /* 0x000fe20000400000 */
[C---:B------:R-:W-:Y:S01]  /*84d0*/  FFMA R9, R49.reuse, R2, R9 ;  /* 0x0000000231097223 */ /* 0x040fe20000000009 */
[C---:B------:R-:W-:Y:S01]  /*84e0*/  FFMA R10, R49.reuse, R3, R10 ;  /* 0x00000003310a7223 */ /* 0x040fe2000000000a */
[--C-:B------:R-:W-:Y:S02]  /*84f0*/  HADD2.F32 R2, -RZ, R66.reuse.H0_H0 ;  /* 0x20000042ff027230 */ /* 0x100fe40000004100 */
[----:B------:R-:W-:Y:S01]  /*8500*/  FFMA R15, R49, R0, R15 ;  /* 0x00000000310f7223 */ /* 0x000fe2000000000f */
[----:B------:R-:W-:Y:S02]  /*8510*/  HADD2.F32 R3, -RZ, R66.H1_H1 ;  /* 0x30000042ff037230 */ /* 0x000fe40000004100 */
[C---:B------:R-:W-:Y:S01]  /*8520*/  FMUL R13, R47.reuse, R17 ;  /* 0x000000112f0d7220 */ /* 0x040fe20000400000 */
[--C-:B------:R-:W-:Y:S02]  /*8530*/  HADD2.F32 R0, -RZ, R67.reuse.H0_H0 ;  /* 0x20000043ff007230 */ /* 0x100fe40000004100 */
[----:B------:R-:W-:Y:S01]  /*8540*/  FMUL R14, R47, R18 ;  /* 0x000000122f0e7220 */ /* 0x000fe20000400000 */
[C---:B------:R-:W-:Y:S01]  /*8550*/  FFMA R12, R49.reuse, R2, R12 ;  /* 0x00000002310c7223 */ /* 0x040fe2000000000c */
[C---:B------:R-:W-:Y:S01]  /*8560*/  FFMA R13, R49.reuse, R3, R13 ;  /* 0x00000003310d7223 */ /* 0x040fe2000000000d */
[----:B------:R-:W-:Y:S02]  /*8570*/  HADD2.F32 R2, -RZ, R67.H1_H1 ;  /* 0x30000043ff027230 */ /* 0x000fe40000004100 */
[----:B------:R-:W-:Y:S01]  /*8580*/  FFMA R14, R49, R0, R14 ;  /* 0x00000000310e7223 */ /* 0x000fe2000000000e */
[C---:B------:R-:W-:Y:S01]  /*8590*/  FMUL R19, R47.reuse, R19 ;  /* 0x000000132f137220 */ /* 0x040fe20000400000 */
[--C-:B------:R-:W-:Y:S02]  /*85a0*/  HADD2.F32 R0, -RZ, R72.reuse.H0_H0 ;  /* 0x20000048ff007230 */ /* 0x100fe40000004100 */
[----:B------:R-:W-:Y:S01]  /*85b0*/  FMUL R17, R47, R21 ;  /* 0x000000152f117220 */ /* 0x000fe20000400000 */
[--C-:B------:R-:W-:Y:S02]  /*85c0*/  HADD2.F32 R3, -RZ, R73.reuse.H0_H0 ;  /* 0x20000049ff037230 */ /* 0x100fe40000004100 */
[C---:B------:R-:W-:Y:S01]  /*85d0*/  FFMA R19, R49.reuse, R2, R19 ;  /* 0x0000000231137223 */ /* 0x040fe20000000013 */
[----:B------:R-:W-:Y:S02]  /*85e0*/  HADD2.F32 R2, -RZ, R72.H1_H1 ;  /* 0x30000048ff027230 */ /* 0x000fe40000004100 */
        /* <DEDUP_REMOVED lines=9> */
[----:B------:R-:W-:Y:S01]  /*8680*/  FMUL R21, R47, R25 ;  /* 0x000000192f157220 */ /* 0x000fe20000400000 */
[----:B------:R-:W-:Y:S01]  /*8690*/  F2FP.F16.F32.PACK_AB R55, R11, R6 ;  /* 0x000000060b37723e */ /* 0x000fe200000000ff */
[--C-:B------:R-:W-:Y:S02]  /*86a0*/  HADD2.F32 R3, -RZ, R75.reuse.H0_H0 ;  /* 0x2000004bff037230 */ /* 0x100fe40000004100 */
[----:B------:R-:W-:Y:S01]  /*86b0*/  FMUL R22, R47, R26 ;  /* 0x0000001a2f167220 */ /* 0x000fe20000400000 */
[C---:B------:R-:W-:Y:S01]  /*86c0*/  FFMA R20, R49.reuse, R2, R20 ;  /* 0x0000000231147223 */ /* 0x040fe20000000014 */
[C---:B------:R-:W-:Y:S01]  /*86d0*/  FFMA R21, R49.reuse, R0, R21 ;  /* 0x0000000031157223 */ /* 0x040fe20000000015 */
[----:B------:R1:W-:Y:S01]  /*86e0*/  STS.128 [R104+0x2000], R52 ;  /* 0x0020003468007388 */ /* 0x0003e20000000c00 */
[----:B------:R-:W-:Y:S02]  /*86f0*/  HADD2.F32 R0, -RZ, R75.H1_H1 ;  /* 0x3000004bff007230 */ /* 0x000fe40000004100 */
[----:B------:R-:W-:Y:S01]  /*8700*/  FFMA R22, R49, R3, R22 ;  /* 0x0000000331167223 */ /* 0x000fe20000000016 */
[----:B------:R-:W-:Y:S01]  /*8710*/  FMUL R27, R47, R27 ;  /* 0x0000001b2f1b7220 */ /* 0x000fe20000400000 */
[--C-:B------:R-:W-:Y:S01]  /*8720*/  HADD2.F32 R2, -RZ, R80.reuse.H0_H0 ;  /* 0x20000050ff027230 */ /* 0x100fe20000004100 */
[----:B------:R-:W-:Y:S01]  /*8730*/  F2FP.F16.F32.PACK_AB R8, R9, R8 ;  /* 0x000000080908723e */ /* 0x000fe200000000ff */
[----:B------:R-:W-:Y:S01]  /*8740*/  HADD2.F32 R3, -RZ, R80.H1_H1 ;  /* 0x30000050ff037230 */ /* 0x000fe20000004100 */
[----:B------:R-:W-:Y:S01]  /*8750*/  F2FP.F16.F32.PACK_AB R9, R15, R10 ;  /* 0x0000000a0f09723e */ /* 0x000fe200000000ff */
[----:B------:R-:W-:Y:S01]  /*8760*/  FMUL R25, R47, R29 ;  /* 0x0000001d2f197220 */ /* 0x000fe20000400000 */
[--C-:B------:R-:W-:Y:S01]  /*8770*/  HADD2.F32 R4, -RZ, R81.reuse.H0_H0 ;  /* 0x20000051ff047230 */ /* 0x100fe20000004100 */
[----:B------:R-:W-:Y:S01]  /*8780*/  F2FP.F16.F32.PACK_AB R10, R13, R12 ;  /* 0x0000000c0d0a723e */ /* 0x000fe200000000ff */
[----:B------:R-:W-:Y:S01]  /*8790*/  FMUL R26, R47, R30 ;  /* 0x0000001e2f1a7220 */ /* 0x000fe20000400000 */
[----:B------:R-:W-:Y:S01]  /*87a0*/  F2FP.F16.F32.PACK_AB R11, R19, R14 ;  /* 0x0000000e130b723e */ /* 0x000fe200000000ff */
[C---:B------:R-:W-:Y:S01]  /*87b0*/  FFMA R27, R49.reuse, R0, R27 ;  /* 0x00000000311b7223 */ /* 0x040fe2000000001b */
[C---:B------:R-:W-:Y:S01]  /*87c0*/  FFMA R24, R49.reuse, R2, R24 ;  /* 0x0000000231187223 */ /* 0x040fe20000000018 */
[----:B------:R-:W-:Y:S02]  /*87d0*/  HADD2.F32 R0, -RZ, R81.H1_H1 ;  /* 0x30000051ff007230 */ /* 0x000fe40000004100 */
[----:B------:R-:W-:Y:S01]  /*87e0*/  FFMA R25, R49, R3, R25 ;  /* 0x0000000331197223 */ /* 0x000fe20000000019 */
[----:B------:R1:W-:Y:S01]  /*87f0*/  STS.128 [R103+0x2010], R8 ;  /* 0x0020100867007388 */ /* 0x0003e20000000c00 */
[----:B------:R-:W-:Y:S01]  /*8800*/  FMUL R31, R47, R31 ;  /* 0x0000001f2f1f7220 */ /* 0x000fe20000400000 */
[--C-:B------:R-:W-:Y:S02]  /*8810*/  HADD2.F32 R2, -RZ, R82.reuse.H0_H0 ;  /* 0x20000052ff027230 */ /* 0x100fe40000004100 */
[----:B------:R-:W-:Y:S01]  /*8820*/  FFMA R26, R49, R4, R26 ;  /* 0x00000004311a7223 */ /* 0x000fe2000000001a */
[----:B------:R-:W-:Y:S02]  /*8830*/  HADD2.F32 R3, -RZ, R82.H1_H1 ;  /* 0x30000052ff037230 */ /* 0x000fe40000004100 */
[----:B------:R-:W-:Y:S01]  /*8840*/  FMUL R29, R47, R33 ;  /* 0x000000212f1d7220 */ /* 0x000fe20000400000 */
[--C-:B------:R-:W-:Y:S01]  /*8850*/  HADD2.F32 R4, -RZ, R83.reuse.H0_H0 ;  /* 0x20000053ff047230 */ /* 0x100fe20000004100 */
[----:B------:R-:W-:Y:S01]  /*8860*/  F2FP.F16.F32.PACK_AB R16, R17, R16 ;  /* 0x000000101110723e */ /* 0x000fe200000000ff */
[----:B------:R-:W-:Y:S01]  /*8870*/  FMUL R30, R47, R34 ;  /* 0x000000222f1e7220 */ /* 0x000fe20000400000 */
        /* <DEDUP_REMOVED lines=14> */
[----:B------:R-:W-:Y:S02]  /*8960*/  F2FP.F16.F32.PACK_AB R27, R35, R30 ;  /* 0x0000001e231b723e */ /* 0x000fe400000000ff */
[----:B------:R-:W-:Y:S02]  /*8970*/  LEA R0, R60, UR48, 0x3 ;  /* 0x000000303c007c11 */ /* 0x000fe4000f8e18ff */
[----:B------:R-:W-:Y:S01]  /*8980*/  @P6 SHF.L.U32 R2, R101, 0x1f, RZ ;  /* 0x0000001f65026819 */ /* 0x000fe200000006ff */
        /* <DEDUP_REMOVED lines=9> */
[----:B------:R-:W-:Y:S02]  /*8a20*/  UIADD3 UR8, UP0, UPT, UR52, 0x680, URZ ;  /* 0x0000068034087890 */ /* 0x000fe4000ff1e0ff */
[----:B------:R-:W-:Y:S02]  /*8a30*/  UIADD3 UR5, UPT, UPT, UR41, 0x20, URZ ;  /* 0x0000002029057890 */ /* 0x000fe4000fffe0ff */
[----:B------:R-:W-:Y:S02]  /*8a40*/  UIADD3 UR4, UPT, UPT, UR48, 0x2400, URZ ;  /* 0x0000240030047890 */ /* 0x000fe4000fffe0ff */
[----:B------:R-:W-:Y:S01]  /*8a50*/  UIADD3.X UR9, UPT, UPT, URZ, UR53, URZ, UP0, !UPT ;  /* 0x00000035ff097290 */ /* 0x000fe200087fe4ff */
[----:B------:R-:W-:Y:S01]  /*8a60*/  UMOV UR6, UR42 ;  /* 0x0000002a00067c82 */ /* 0x000fe20008000000 */
[----:B------:R-:W-:Y:S07]  /*8a70*/  UMOV UR7, UR36 ;  /* 0x0000002400077c82 */ /* 0x000fee0008000000 */
[----:B------:R2:W-:Y:S01]  /*8a80*/  UTMASTG.3D [UR4], [UR8] ;  /* 0x00000004080073b5 */ /* 0x0005e20008010000 */
[----:B------:R0:W-:Y:S01]  /*8a90*/  UTMACMDFLUSH ;  /* 0x00000000000079b7 */ /* 0x0001e20000000000 */
[----:B--2---:R-:W-:Y:S04]  /*8aa0*/  DEPBAR.LE SB0, 0x1 ;  /* 0x000080400000791a */ /* 0x004fe80000000000 */
.L_x_155:
[----:B------:R-:W-:Y:S05]  /*8ab0*/  BSYNC.RECONVERGENT B0 ;  /* 0x0000000000007941 */ /* 0x000fea0003800200 */
.L_x_154:
[----:B------:R-:W-:Y:S01]  /*8ac0*/  BAR.SYNC.DEFER_BLOCKING 0x1, 0x80 ;  /* 0x0042000000007b1d */ /* 0x000fe20000010000 */
[----:B------:R-:W-:Y:S04]  /*8ad0*/  UIADD3 UR40, UPT, UPT, UR51, 0x1, URZ ;  /* 0x0000000133287890 */ /* 0x000fe8000fffe0ff */
[----:B------:R-:W-:Y:S04]  /*8ae0*/  UISETP.NE.AND UP0, UPT, UR40, 0x4, UPT ;  /* 0x000000042800788c */ /* 0x000fe8000bf05270 */
[----:B------:R-:W-:Y:S01]  /*8af0*/  USEL UR40, UR40, URZ, UP0 ;  /* 0x000000ff28287287 */ /* 0x000fe20008000000 */
[----:B------:R2:W-:Y:S01]  /*8b00*/  @P6 SYNCS.ARRIVE.TRANS64.RED.A1T0 RZ, [R63+URZ], RZ ;  /* 0x000000ff3fff69a7 */ /* 0x0005e200081004ff */
[----:B------:R-:W-:Y:S01]  /*8b10*/  BSSY B1, `(.L_x_156) ;  /* 0x0000017000017945 */ /* 0x000fe20003800000 */
[----:B------:R-:W4:Y:S02]  /*8b20*/  @P6 SYNCS.PHASECHK.TRANS64.TRYWAIT P0, [R0+URZ+0x200], R2 ;  /* 0x00020002000065a7 */ /* 0x000f2400080011ff */
[----:B----4-:R-:W-:Y:S01]  /*8b30*/  @P6 SEL R61, RZ, 0x1, !P0 ;  /* 0x00000001ff3d6807 */ /* 0x010fe20004000000 */
[----:B--2---:R-:W-:Y:S06]  /*8b40*/  @!P6 BRA `(.L_x_157) ;  /* 0x00000000004ce947 */ /* 0x004fec0003800000 */
        /* <DEDUP_REMOVED lines=9> */
[----:B------:R-:W-:Y:S04]  /*8be0*/  SHF.L.U32 R6, R101, 0x1f, RZ ;  /* 0x0000001f65067819 */ /* 0x000fe800000006ff */
[----:B------:R-:W2:Y:S02]  /*8bf0*/  SYNCS.PHASECHK.TRANS64.TRYWAIT P0, [R0+URZ+0x200], R6 ;  /* 0x00020006000075a7 */ /* 0x000ea400080011ff */
[----:B--2---:R-:W-:Y:S05]  /*8c00*/  @!P0 BRA `(.L_x_160) ;  /* 0x0000003000508947 */ /* 0x004fea0003800000 */
.L_x_159:
[----:B------:R-:W-:Y:S05]  /*8c10*/  BSYNC B0 ;  /* 0x0000000000007941 */ /* 0x000fea0003800000 */
.L_x_158:
[----:B------:R-:W-:Y:S02]  /*8c20*/  ISETP.NE.AND P0, PT, R62, RZ, PT ;  /* 0x000000ff3e00720c */ /* 0x000fe40003f05270 */
[----:B------:R-:W-:Y:S11]  /*8c30*/  IADD3 R60, PT, PT, R60, 0x1, RZ ;  /* 0x000000013c3c7810 */ /* 0x000ff60007ffe0ff */
[----:B------:R4:W1:Y:S04]  /*8c40*/  @P0 LDS.128 R56, [R5] ;  /* 0x0000000005380984 */ /* 0x0008680000000c00 */
[----:B------:R4:W1:Y:S04]  /*8c50*/  @P0 LDS.128 R64, [R4+0x10] ;  /* 0x0000100004400984 */ /* 0x0008680000000c00 */
[----:B------:R4:W1:Y:S04]  /*8c60*/  @P0 LDS.128 R72, [R3+0x20] ;  /* 0x0000200003480984 */ /* 0x0008680000000c00 */
[----:B------:R4:W1:Y:S02]  /*8c70*/  @P0 LDS.128 R80, [R2+0x30] ;  /* 0x0000300002500984 */ /* 0x0008640000000c00 */
.L_x_157:
[----:B------:R-:W-:Y:S05]  /*8c80*/  BSYNC B1 ;  /* 0x0000000000017941 */ /* 0x000fea0003800000 */
.L_x_156:
        /* <DEDUP_REMOVED lines=21> */
.L_x_161:
        /* <DEDUP_REMOVED lines=146> */
.L_x_163:
[----:B------:R-:W-:Y:S05]  /*9700*/  BSYNC.RECONVERGENT B0 ;  /* 0x0000000000007941 */ /* 0x000fea0003800200 */
.L_x_162:
        /* <DEDUP_REMOVED lines=21> */
.L_x_167:
[----:B------:R-:W-:Y:S05]  /*9860*/  BSYNC B0 ;  /* 0x0000000000007941 */ /* 0x000fea0003800000 */
.L_x_166:
[----:B------:R-:W-:Y:S11]  /*9870*/  ISETP.NE.AND P0, PT, R62, RZ, PT ;  /* 0x000000ff3e00720c */ /* 0x000ff60003f05270 */
[----:B------:R-:W-:Y:S02]  /*9880*/  @!UPT UIADD3 URZ, UPT, UPT, URZ, URZ, URZ ;  /* 0x000000fffffff290 */ /* 0x000fe4000fffe0ff */
[----:B------:R4:W1:Y:S04]  /*9890*/  @P0 LDS.128 R56, [R4] ;  /* 0x0000000004380984 */ /* 0x0008680000000c00 */
[----:B------:R4:W1:Y:S04]  /*98a0*/  @P0 LDS.128 R64, [R3+0x10] ;  /* 0x0000100003400984 */ /* 0x0008680000000c00 */
[----:B------:R4:W1:Y:S04]  /*98b0*/  @P0 LDS.128 R72, [R2+0x20] ;  /* 0x0000200002480984 */ /* 0x0008680000000c00 */
[----:B------:R4:W1:Y:S02]  /*98c0*/  @P0 LDS.128 R80, [R60+0x30] ;  /* 0x000030003c500984 */ /* 0x0008640000000c00 */
.L_x_165:
[----:B------:R-:W-:Y:S05]  /*98d0*/  BSYNC B1 ;  /* 0x0000000000017941 */ /* 0x000fea0003800000 */
.L_x_164:
        /* <DEDUP_REMOVED lines=21> */
.L_x_169:
[----:B------:R-:W-:Y:S01]  /*9a30*/  ISETP.NE.AND P0, PT, R106, RZ, PT ;  /* 0x000000ff6a00720c */ /* 0x000fe20003f05270 */
[----:B------:R-:W-:Y:S05]  /*9a40*/  WARPSYNC.ALL ;  /* 0x0000000000007948 */ /* 0x000fea0003800000 */
[----:B------:R-:W-:Y:S01]  /*9a50*/  R2UR UR4, R48 ;  /* 0x00000000300472ca */ /* 0x000fe200000e0000 */
[--C-:B-1----:R-:W-:Y:S01]  /*9a60*/  HADD2.F32 R48, -RZ, R56.reuse.H0_H0 ;  /* 0x20000038ff307230 */ /* 0x102fe20000004100 */
[----:B------:R-:W-:Y:S01]  /*9a70*/  IADD3 R112, PT, PT, R112, 0x290, RZ ;  /* 0x0000029070707810 */ /* 0x000fe20007ffe0ff */
[----:B------:R-:W-:Y:S01]  /*9a80*/  HADD2.F32 R50, -RZ, R56.H1_H1 ;  /* 0x30000038ff327230 */ /* 0x000fe20000004100 */
[----:B------:R-:W-:Y:S01]  /*9a90*/  BSSY.RECONVERGENT B0, `(.L_x_170) ;  /* 0x0000088000007945 */ /* 0x000fe20003800200 */
[--C-:B------:R-:W-:Y:S01]  /*9aa0*/  HADD2.F32 R51, -RZ, R57.reuse.H0_H0 ;  /* 0x20000039ff337230 */ /* 0x100fe20000004100 */
[----:B------:R-:W-:Y:S01]  /*9ab0*/  LOP3.LUT R112, R112, 0xfefffff8, RZ, 0xc0, !PT ;  /* 0xfefffff870707812 */ /* 0x000fe200078ec0ff */
[----:B------:R-:W-:Y:S02]  /*9ac0*/  HADD2.F32 R52, -RZ, R57.H1_H1 ;  /* 0x30000039ff347230 */ /* 0x000fe40000004100 */
[--C-:B------:R-:W-:Y:S02]  /*9ad0*/  HADD2.F32 R53, -RZ, R58.reuse.H0_H0 ;  /* 0x2000003aff357230 */ /* 0x100fe40000004100 */
[----:B------:R-:W-:Y:S02]  /*9ae0*/  HADD2.F32 R54, -RZ, R58.H1_H1 ;  /* 0x3000003aff367230 */ /* 0x000fe40000004100 */
[----:B----4-:R-:W1:Y:S01]  /*9af0*/  LDTM.x32 R4, tmem[UR4+0x60] ;  /* 0x00006004000479ee */ /* 0x010e6200082c0000 */
[----:B------:R-:W-:Y:S01]  /*9b00*/  NOP ;  /* 0x0000000000007918 */ /* 0x000fe20000000000 */
[----:B-1----:R1:W-:Y:S01]  /*9b10*/  SYNCS.ARRIVE.TRANS64.RED.A1T0 RZ, [R112+URZ], RZ ;  /* 0x000000ff70ff79a7 */ /* 0x0023e200081004ff */
[--C-:B------:R-:W-:Y:S02]  /*9b20*/  HADD2.F32 R55, -RZ, R59.reuse.H0_H0 ;  /* 0x2000003bff377230 */ /* 0x100fe40000004100 */
[----:B------:R-:W-:Y:S02]  /*9b30*/  HADD2.F32 R56, -RZ, R59.H1_H1 ;  /* 0x3000003bff387230 */ /* 0x000fe40000004100 */
        /* <DEDUP_REMOVED lines=9> */
[C---:B------:R-:W-:Y:S01]  /*9bd0*/  FMUL R4, R47.reuse, R4 ;  /* 0x000000042f047220 */ /* 0x040fe20000400000 */
[C---:B------:R-:W-:Y:S01]  /*9be0*/  FMUL R5, R47.reuse, R5 ;  /* 0x000000052f057220 */ /* 0x040fe20000400000 */
[C---:B------:R-:W-:Y:S01]  /*9bf0*/  FMUL R6, R47.reuse, R6 ;  /* 0x000000062f067220 */ /* 0x040fe20000400000 */
[----:B------:R-:W-:Y:S01]  /*9c00*/  FMUL R7, R47, R7 ;  /* 0x000000072f077220 */ /* 0x000fe20000400000 */
[C---:B------:R-:W-:Y:S01]  /*9c10*/  FFMA R4, R49.reuse, R48, R4 ;  /* 0x0000003031047223 */ /* 0x040fe20000000004 */
[C---:B------:R-:W-:Y:S01]  /*9c20*/  FFMA R5, R49.reuse, R50, R5 ;  /* 0x0000003231057223 */ /* 0x040fe20000000005 */
[C---:B------:R-:W-:Y:S01]  /*9c30*/  FFMA R6, R49.reuse, R51, R6 ;  /* 0x0000003331067223 */ /* 0x040fe20000000006 */
[----:B------:R-:W-:Y:S01]  /*9c40*/  FFMA R7, R49, R52, R7 ;  /* 0x0000003431077223 */ /* 0x000fe20000000007 */
[C---:B------:R-:W-:Y:S01]  /*9c50*/  FMUL R8, R47.reuse, R8 ;  /* 0x000000082f087220 */ /* 0x040fe20000400000 */
[----:B------:R-:W-:Y:S01]  /*9c60*/  FMUL R9, R47, R9 ;  /* 0x000000092f097220 */ /* 0x000fe20000400000 */
[----:B------:R-:W-:Y:S01]  /*9c70*/  F2FP.F16.F32.PACK_AB R4, R5, R4 ;  /* 0x000000040504723e */ /* 0x000fe200000000ff */
[----:B------:R-:W-:Y:S01]  /*9c80*/  FMUL R10, R47, R10 ;  /* 0x0000000a2f0a7220 */ /* 0x000fe20000400000 */
[----:B------:R-:W-:Y:S01]  /*9c90*/  F2FP.F16.F32.PACK_AB R5, R7, R6 ;  /* 0x000000060705723e */ /* 0x000fe200000000ff */
[C---:B------:R-:W-:Y:S01]  /*9ca0*/  FFMA R8, R49.reuse, R53, R8 ;  /* 0x0000003531087223 */ /* 0x040fe20000000008 */
[C---:B------:R-:W-:Y:S01]  /*9cb0*/  FFMA R9, R49.reuse, R54, R9 ;  /* 0x0000003631097223 */ /* 0x040fe20000000009 */
[----:B------:R-:W-:Y:S01]  /*9cc0*/  FFMA R10, R49, R55, R10 ;  /* 0x00000037310a7223 */ /* 0x000fe2000000000a */
[C---:B------:R-:W-:Y:S01]  /*9cd0*/  FMUL R11, R47.reuse, R11 ;  /* 0x0000000b2f0b7220 */ /* 0x040fe20000400000 */
[C---:B------:R-:W-:Y:S01]  /*9ce0*/  FMUL R0, R47.reuse, R12 ;  /* 0x0000000c2f007220 */ /* 0x040fe20000400000 */
[----:B------:R-:W-:Y:S01]  /*9cf0*/  FMUL R2, R47, R13 ;  /* 0x0000000d2f027220 */ /* 0x000fe20000400000 */
[----:B------:R-:W-:Y:S01]  /*9d00*/  F2FP.F16.F32.PACK_AB R6, R9, R8 ;  /* 0x000000080906723e */ /* 0x000fe200000000ff */
[C---:B------:R-:W-:Y:S01]  /*9d10*/  FFMA R11, R49.reuse, R56, R11 ;  /* 0x00000038310b7223 */ /* 0x040fe2000000000b */
[C---:B------:R-:W-:Y:S01]  /*9d20*/  FFMA R0, R49.reuse, R57, R0 ;  /* 0x0000003931007223 */ /* 0x040fe20000000000 */
[----:B------:R-:W-:Y:S01]  /*9d30*/  FFMA R2, R49, R58, R2 ;  /* 0x0000003a31027223 */ /* 0x000fe20000000002 */
[C---:B------:R-:W-:Y:S01]  /*9d40*/  FMUL R3, R47.reuse, R14 ;  /* 0x0000000e2f037220 */ /* 0x040fe20000400000 */
[C---:B------:R-:W-:Y:S01]  /*9d50*/  FMUL R15, R47.reuse, R15 ;  /* 0x0000000f2f0f7220 */ /* 0x040fe20000400000 */
[C---:B------:R-:W-:Y:S01]  /*9d60*/  FMUL R12, R47.reuse, R16 ;  /* 0x000000102f0c7220 */ /* 0x040fe20000400000 */
[----:B------:R-:W-:Y:S01]  /*9d70*/  FMUL R13, R47, R17 ;  /* 0x000000112f0d7220 */ /* 0x000fe20000400000 */
[----:B------:R-:W-:Y:S01]  /*9d80*/  FFMA R3, R49, R59, R3 ;  /* 0x0000003b31037223 */ /* 0x000fe20000000003 */
[----:B------:R-:W-:Y:S01]  /*9d90*/  FMUL R14, R47, R18 ;  /* 0x000000122f0e7220 */ /* 0x000fe20000400000 */
[----:B------:R-:W-:Y:S01]  /*9da0*/  FFMA R15, R49, R60, R15 ;  /* 0x0000003c310f7223 */ /* 0x000fe2000000000f */
[----:B------:R-:W-:Y:S01]  /*9db0*/  FMUL R19, R47, R19 ;  /* 0x000000132f137220 */ /* 0x000fe20000400000 */
[----:B------:R-:W-:Y:S01]  /*9dc0*/  F2FP.F16.F32.PACK_AB R7, R11, R10 ;  /* 0x0000000a0b07723e */ /* 0x000fe200000000ff */
[----:B------:R-:W-:Y:S01]  /*9dd0*/  FFMA R12, R49, R61, R12 ;  /* 0x0000003d310c7223 */ /* 0x000fe2000000000c */
[----:B------:R-:W-:Y:S02]  /*9de0*/  HADD2.F32 R66, -RZ, R72.H1_H1 ;  /* 0x30000048ff427230 */ /* 0x000fe40000004100 */
[----:B------:R-:W-:Y:S01]  /*9df0*/  FMUL R16, R47, R20 ;  /* 0x000000142f107220 */ /* 0x000fe20000400000 */
[----:B------:R-:W-:Y:S01]  /*9e00*/  FFMA R13, R49, R62, R13 ;  /* 0x0000003e310d7223 */ /* 0x000fe2000000000d */
[----:B------:R1:W-:Y:S01]  /*9e10*/  STS.128 [R104+0x6000], R4 ;  /* 0x0060000468007388 */ /* 0x0003e20000000c00 */
[--C-:B------:R-:W-:Y:S02]  /*9e20*/  HADD2.F32 R67, -RZ, R73.reuse.H0_H0 ;  /* 0x20000049ff437230 */ /* 0x100fe40000004100 */
[----:B------:R-:W-:Y:S01]  /*9e30*/  FMUL R17, R47, R21 ;  /* 0x000000152f117220 */ /* 0x000fe20000400000 */
[----:B------:R-:W-:Y:S01]  /*9e40*/  FFMA R14, R49, R63, R14 ;  /* 0x0000003f310e7223 */ /* 0x000fe2000000000e */
[----:B------:R-:W-:Y:S02]  /*9e50*/  HADD2.F32 R68, -RZ, R73.H1_H1 ;  /* 0x30000049ff447230 */ /* 0x000fe40000004100 */
[----:B------:R-:W-:Y:S01]  /*9e60*/  FMUL R18, R47, R22 ;  /* 0x000000162f127220 */ /* 0x000fe20000400000 */
[----:B------:R-:W-:Y:S01]  /*9e70*/  FFMA R19, R49, R64, R19 ;  /* 0x0000004031137223 */ /* 0x000fe20000000013 */
        /* <DEDUP_REMOVED lines=14> */
[----:B------:R-:W-:Y:S01]  /*9f60*/  F2FP.F16.F32.PACK_AB R8, R2, R0 ;  /* 0x000000000208723e */ /* 0x000fe200000000ff */
[----:B------:R-:W-:Y:S01]  /*9f70*/  FFMA R20, R49, R69, R20 ;  /* 0x0000004531147223 */ /* 0x000fe20000000014 */
[----:B------:R-:W-:Y:S01]  /*9f80*/  F2FP.F16.F32.PACK_AB R9, R15, R3 ;  /* 0x000000030f09723e */ /* 0x000fe200000000ff */
[----:B------:R-:W-:Y:S01]  /*9f90*/  HADD2.F32 R74, -RZ, R80.H1_H1 ;  /* 0x30000050ff4a7230 */ /* 0x000fe20000004100 */
[----:B------:R-:W-:Y:S01]  /*9fa0*/  F2FP.F16.F32.PACK_AB R10, R13, R12 ;  /* 0x0000000c0d0a723e */ /* 0x000fe200000000ff */
[----:B------:R-:W-:Y:S01]  /*9fb0*/  FMUL R24, R47, R28 ;  /* 0x0000001c2f187220 */ /* 0x000fe20000400000 */
[----:B------:R-:W-:Y:S01]  /*9fc0*/  F2FP.F16.F32.PACK_AB R11, R19, R14 ;  /* 0x0000000e130b723e */ /* 0x000fe200000000ff */
[----:B------:R-:W-:Y:S01]  /*9fd0*/  FFMA R21, R49, R70, R21 ;  /* 0x0000004631157223 */ /* 0x000fe20000000015 */
[--C-:B------:R-:W-:Y:S02]  /*9fe0*/  HADD2.F32 R75, -RZ, R81.reuse.H0_H0 ;  /* 0x20000051ff4b7230 */ /* 0x100fe40000004100 */
[----:B------:R-:W-:Y:S01]  /*9ff0*/  FMUL R25, R47, R29 ;  /* 0x0000001d2f197220 */ /* 0x000fe20000400000 */
[----:B------:R-:W-:Y:S01]  /*a000*/  FFMA R22, R49, R71, R22 ;  /* 0x0000004731167223 */ /* 0x000fe20000000016 */
[----:B------:R1:W-:Y:S01]  /*a010*/  STS.128 [R103+0x6010], R8 ;  /* 0x0060100867007388 */ /* 0x0003e20000000c00 */
        /* <DEDUP_REMOVED lines=13> */
[----:B------:R-:W-:Y:S02]  /*a0f0*/  HADD2.F32 R80, -RZ, R83.H1_H1 ;  /* 0x30000053ff507230 */ /* 0x000fe40000004100 */
[----:B------:R-:W-:Y:S01]  /*a100*/  FMUL R30, R47, R34 ;  /* 0x000000222f1e7220 */ /* 0x000fe20000400000 */
        /* <DEDUP_REMOVED lines=32> */
.L_x_171:
[----:B------:R-:W-:Y:S05]  /*a310*/  BSYNC.RECONVERGENT B0 ;  /* 0x0000000000007941 */ /* 0x000fea0003800200 */
.L_x_170:
[----:B------:R-:W-:Y:S01]  /*a320*/  BAR.SYNC.DEFER_BLOCKING 0x1, 0x80 ;  /* 0x0042000000007b1d */ /* 0x000fe20000010000 */
[----:B------:R-:W-:Y:S01]  /*a330*/  UISETP.NE.AND UP0, UPT, UR49, -0x4, UPT ;  /* 0xfffffffc3100788c */ /* 0x000fe2000bf05270 */
[----:B------:R-:W-:Y:S08]  /*a340*/  IADD3 R45, PT, PT, R45, 0x1, RZ ;  /* 0x000000012d2d7810 */ /* 0x000ff00007ffe0ff */
[----:B------:R-:W-:Y:S05]  /*a350*/  BRA.U !UP0, `(.L_x_172) ;  /* 0x0000000108287547 */ /* 0x000fea000b800000 */
[----:B------:R-:W-:Y:S01]  /*a360*/  ISETP.NE.AND P0, PT, R111, RZ, PT ;  /* 0x000000ff6f00720c */ /* 0x000fe20003f05270 */
[----:B------:R-:W-:Y:S01]  /*a370*/  IMAD.U32 R2, RZ, RZ, UR51 ;  /* 0x00000033ff027e24 */ /* 0x000fe2000f8e00ff */
[----:B------:R-:W-:Y:S01]  /*a380*/  UIADD3 UR51, UPT, UPT, UR51, 0x1, URZ ;  /* 0x0000000133337890 */ /* 0x000fe2000fffe0ff */
[----:B------:R-:W-:Y:S03]  /*a390*/  IMAD.U32 R0, RZ, RZ, UR37 ;  /* 0x00000025ff007e24 */ /* 0x000fe6000f8e00ff */
[----:B------:R-:W-:Y:S04]  /*a3a0*/  UISETP.NE.AND UP0, UPT, UR51, 0x4, UPT ;  /* 0x000000043300788c */ /* 0x000fe8000bf05270 */
[----:B------:R-:W-:Y:S03]  /*a3b0*/  USEL UR51, UR51, URZ, UP0 ;  /* 0x000000ff33337287 */ /* 0x000fe60008000000 */
[----:B------:R-:W-:Y:S05]  /*a3c0*/  @P0 LEA R2, R2, UR48, 0x3 ;  /* 0x0000003002020c11 */ /* 0x000fea000f8e18ff */
[----:B------:R-:W-:Y:S05]  /*a3d0*/  @P0 VIADD R2, R2, 0x220 ;  /* 0x0000022002020836 */ /* 0x000fea0000000000 */
[----:B------:R-:W-:Y:S04]  /*a3e0*/  @P0 PRMT R0, R0, 0x654, R2 ;  /* 0x0000065400000816 */ /* 0x000fe80000000002 */
[----:B------:R2:W-:Y:S03]  /*a3f0*/  @P0 SYNCS.ARRIVE.TRANS64.RED.A1T0 RZ, [R0+URZ], RZ ;  /* 0x000000ff00ff09a7 */ /* 0x0005e600081004ff */
.L_x_172:
[----:B------:R-:W-:Y:S01]  /*a400*/  ISETP.NE.AND P2, PT, R107, RZ, PT ;  /* 0x000000ff6b00720c */ /* 0x000fe20003f45270 */
[----:B------:R-:W-:Y:S01]  /*a410*/  UIADD3 UR49, UPT, UPT, UR49, 0x4, URZ ;  /* 0x0000000431317890 */ /* 0x000fe2000fffe0ff */
[----:B------:R-:W-:Y:S01]  /*a420*/  ISETP.NE.AND P0, PT, R109, 0x2, PT ;  /* 0x000000026d00780c */ /* 0x000fe20003f05270 */
[----:B------:R-:W-:Y:S01]  /*a430*/  IMAD.IADD R15, R43, 0x1, R90 ;  /* 0x000000012b0f7824 */ /* 0x000fe200078e025a */
[----:B------:R-:W-:Y:S01]  /*a440*/  ISETP.NE.AND P1, PT, R45, 0x4, PT ;  /* 0x000000042d00780c */ /* 0x000fe20003f25270 */
[----:B------:R-:W-:Y:S01]  /*a450*/  IMAD.IADD R14, R44, 0x1, R91 ;  /* 0x000000012c0e7824 */ /* 0x000fe200078e025b */
[----:B------:R-:W-:Y:S02]  /*a460*/  SEL R2, RZ, 0x1, P0 ;  /* 0x00000001ff027807 */ /* 0x000fe40000000000 */
[----:B--2---:R-:W-:Y:S02]  /*a470*/  SEL R0, RZ, 0x1, P1 ;  /* 0x00000001ff007807 */ /* 0x004fe40000800000 */
[----:B------:R-:W-:Y:S02]  /*a480*/  LOP3.LUT R99, R99, R2, RZ, 0x3c, !PT ;  /* 0x0000000263637212 */ /* 0x000fe400078e3cff */
[----:B------:R-:W-:Y:S02]  /*a490*/  LOP3.LUT R100, R100, R0, RZ, 0x3c, !PT ;  /* 0x0000000064647212 */ /* 0x000fe400078e3cff */
[----:B------:R-:W-:Y:S02]  /*a4a0*/  @P2 R2UR UR36, R98 ;  /* 0x00000000622422ca */ /* 0x000fe400000e0000 */
[----:B------:R-:W-:Y:S02]  /*a4b0*/  SEL R109, R109, RZ, P0 ;  /* 0x000000ff6d6d7207 */ /* 0x000fe40000000000 */
[----:B------:R-:W-:Y:S01]  /*a4c0*/  SEL R45, R45, RZ, P1 ;  /* 0x000000ff2d2d7207 */ /* 0x000fe20000800000 */
[----:B------:R-:W-:Y:S10]  /*a4d0*/  @P2 BRA `(.L_x_173) ;  /* 0xffffffc000542947 */ /* 0x000ff4000383ffff */
[----:B------:R-:W-:-:S09]  /*a4e0*/  UISETP.NE.AND UP0, UPT, UR50, URZ, UPT ;  /* 0x000000ff3200728c */ /* 0x000fd2000bf05270 */
[----:B------:R-:W-:Y:S05]  /*a4f0*/  BRA.U !UP0, `(.L_x_174) ;  /* 0x0000000108487547 */ /* 0x000fea000b800000 */
[----:B------:R-:W2:Y:S02]  /*a500*/  LDCU.64 UR4, c[0x0][0x890] ;  /* 0x00011200ff0477ac */ /* 0x000ea40008000a00 */
[----:B--2---:R-:W-:-:S04]  /*a510*/  UISETP.NE.U32.AND UP0, UPT, UR4, URZ, UPT ;  /* 0x000000ff0400728c */ /* 0x004fc8000bf05070 */
[----:B------:R-:W-:-:S09]  /*a520*/  UISETP.NE.AND.EX UP0, UPT, UR5, URZ, UPT, UP0 ;  /* 0x000000ff0500728c */ /* 0x000fd2000bf05300 */
[----:B------:R-:W-:Y:S05]  /*a530*/  BRA.U UP0, `(.L_x_175) ;  /* 0x00000001000c7547 */ /* 0x000fea000b800000 */
[----:B------:R-:W-:-:S13]  /*a540*/  FSETP.NEU.AND P0, PT, R49, RZ, PT ;  /* 0x000000ff3100720b */ /* 0x000fda0003f0d000 */
[----:B------:R-:W-:Y:S05]  /*a550*/  @!P0 EXIT ;  /* 0x000000000000894d */ /* 0x000fea0003800000 */
[----:B------:R-:W-:Y:S05]  /*a560*/  BRA `(.L_x_174) ;  /* 0x00000000002c7947 */ /* 0x000fea0003800000 */
.L_x_175:
[----:B------:R-:W-:Y:S01]  /*a570*/  ISETP.NE.AND P0, PT, R108, RZ, PT ;  /* 0x000000ff6c00720c */ /* 0x000fe20003f05270 */
[----:B------:R-:W-:-:S12]  /*a580*/  BSSY.RECONVERGENT B0, `(.L_x_174) ;  /* 0x0000009000007945 */ /* 0x000fd80003800200 */
[----:B------:R-:W-:Y:S05]  /*a590*/  @P0 BRA `(.L_x_176) ;  /* 0x0000000000140947 */ /* 0x000fea0003800000 */
[----:B------:R-:W2:Y:S02]  /*a5a0*/  LDCU.64 UR4, c[0x0][0x888] ;  /* 0x00011100ff0477ac */ /* 0x000ea40008000a00 */
[----:B--2---:R-:W-:-:S04]  /*a5b0*/  ISETP.NE.U32.AND P0, PT, RZ, UR4, PT ;  /* 0x00000004ff007c0c */ /* 0x004fc8000bf05070 */
[----:B------:R-:W-:-:S13]  /*a5c0*/  ISETP.NE.AND.EX P0, PT, RZ, UR5, PT, P0 ;  /* 0x00000005ff007c0c */ /* 0x000fda000bf05300 */
[----:B------:R-:W-:Y:S05]  /*a5d0*/  @!P0 EXIT ;  /* 0x000000000000894d */ /* 0x000fea0003800000 */
[----:B------:R-:W-:Y:S05]  /*a5e0*/  BRA `(.L_x_177) ;  /* 0x0000000000087947 */ /* 0x000fea0003800000 */
.L_x_176:
[----:B------:R-:W-:-:S13]  /*a5f0*/  FSETP.NEU.AND P0, PT, R49, RZ, PT ;  /* 0x000000ff3100720b */ /* 0x000fda0003f0d000 */
[----:B------:R-:W-:Y:S05]  /*a600*/  @!P0 EXIT ;  /* 0x000000000000894d */ /* 0x000fea0003800000 */
.L_x_177:
[----:B------:R-:W-:Y:S05]  /*a610*/  BSYNC.RECONVERGENT B0 ;  /* 0x0000000000007941 */ /* 0x000fea0003800200 */
.L_x_174:
[----:B------:R-:W-:Y:S01]  /*a620*/  ULEA UR4, UR51, UR48, 0x3 ;  /* 0x0000003033047291 */ /* 0x000fe2000f8e18ff */
[----:B------:R-:W-:-:S04]  /*a630*/  DEPBAR.LE SB0, 0x0 ;  /* 0x000080000000791a */ /* 0x000fc80000000000 */
[----:B------:R-:W-:-:S04]  /*a640*/  UIADD3 UR4, UPT, UPT, UR4, 0x220, URZ ;  /* 0x0000022004047890 */ /* 0x000fc8000fffe0ff */
[----:B------:R-:W-:-:S09]  /*a650*/  UPRMT UR4, UR37, 0x654, UR4 ;  /* 0x0000065425047896 */ /* 0x000fd20008000004 */
[----:B------:R-:W-:Y:S01]  /*a660*/  SYNCS.ARRIVE.TRANS64.RED.A1T0 RZ, [UR4], RZ ;  /* 0x000000ffffff79a7 */ /* 0x000fe20008100404 */
[----:B------:R-:W-:Y:S05]  /*a670*/  EXIT ;  /* 0x000000000000794d */ /* 0x000fea0003800000 */
.L_x_25:
[----:B--2---:R2:W4:Y:S02]  /*a680*/  SYNCS.PHASECHK.TRANS64.TRYWAIT P0, [R2+URZ+0x2c0], R3 ;  /* 0x0002c003020075a7 */ /* 0x00452400080011ff */
[----:B----4-:R-:W-:Y:S05]  /*a690*/  @!P0 NANOSLEEP.SYNCS 0x989680 ;  /* 0x009896800000895d */ /* 0x010fea0003900000 */
[----:B------:R-:W4:Y:S02]  /*a6a0*/  @!P0 SYNCS.PHASECHK.TRANS64 P0, [R2+URZ+0x2c0], R3 ;  /* 0x0002c003020085a7 */ /* 0x000f2400080010ff */
[----:B----4-:R-:W-:Y:S05]  /*a6b0*/  @!P0 BRA `(.L_x_25) ;  /* 0xfffffffc00f08947 */ /* 0x010fea000383ffff */
[----:B------:R-:W-:Y:S05]  /*a6c0*/  BRA `(.L_x_178) ;  /* 0xffffff74003c7947 */ /* 0x000fea000383ffff */
.L_x_28:
[----:B------:R-:W-:-:S07]  /*a6d0*/  MOV R2, UR33 ;  /* 0x0000002100027c02 */ /* 0x000fce0008000f00 */
.L_x_179:
[----:B-1----:R1:W2:Y:S02]  /*a6e0*/  SYNCS.PHASECHK.TRANS64.TRYWAIT P0, [R2+URZ+0x100], R4 ;  /* 0x00010004020075a7 */ /* 0x0022a400080011ff */
[----:B--2---:R-:W-:Y:S05]  /*a6f0*/  @!P0 NANOSLEEP.SYNCS 0x989680 ;  /* 0x009896800000895d */ /* 0x004fea0003900000 */
[----:B------:R-:W2:Y:S02]  /*a700*/  @!P0 SYNCS.PHASECHK.TRANS64 P0, [R2+URZ+0x100], R4 ;  /* 0x00010004020085a7 */ /* 0x000ea400080010ff */
[----:B--2---:R-:W-:Y:S05]  /*a710*/  @!P0 BRA `(.L_x_179) ;  /* 0xfffffffc00f08947 */ /* 0x004fea000383ffff */
[----:B------:R-:W-:Y:S05]  /*a720*/  BRA `(.L_x_27) ;  /* 0xffffff7400a47947 */ /* 0x000fea000383ffff */
.L_x_35:
[----:B-1----:R-:W-:-:S07]  /*a730*/  MOV R2, UR17 ;  /* 0x0000001100027c02 */ /* 0x002fce0008000f00 */
.L_x_180:
[----:B-1----:R1:W2:Y:S02]  /*a740*/  SYNCS.PHASECHK.TRANS64.TRYWAIT P0, [R2+URZ+0x100], R4 ;  /* 0x00010004020075a7 */ /* 0x0022a400080011ff */
[----:B--2---:R-:W-:Y:S05]  /*a750*/  @!P0 NANOSLEEP.SYNCS 0x989680 ;  /* 0x009896800000895d */ /* 0x004fea0003900000 */
[----:B------:R-:W2:Y:S02]  /*a760*/  @!P0 SYNCS.PHASECHK.TRANS64 P0, [R2+URZ+0x100], R4 ;  /* 0x00010004020085a7 */ /* 0x000ea400080010ff */
[----:B--2---:R-:W-:Y:S05]  /*a770*/  @!P0 BRA `(.L_x_180) ;  /* 0xfffffffc00f08947 */ /* 0x004fea000383ffff */
[----:B------:R-:W-:Y:S05]  /*a780*/  BRA `(.L_x_34) ;  /* 0xffffff7800607947 */ /* 0x000fea000383ffff */
.L_x_40:
[----:B-1----:R1:W2:Y:S02]  /*a790*/  SYNCS.PHASECHK.TRANS64.TRYWAIT P0, [R2+URZ+0x250], R3 ;  /* 0x00025003020075a7 */ /* 0x0022a400080011ff */
[----:B--2---:R-:W-:Y:S05]  /*a7a0*/  @!P0 NANOSLEEP.SYNCS 0x989680 ;  /* 0x009896800000895d */ /* 0x004fea0003900000 */
[----:B------:R-:W2:Y:S02]  /*a7b0*/  @!P0 SYNCS.PHASECHK.TRANS64 P0, [R2+URZ+0x250], R3 ;  /* 0x00025003020085a7 */ /* 0x000ea400080010ff */
[----:B--2---:R-:W-:Y:S05]  /*a7c0*/  @!P0 BRA `(.L_x_40) ;  /* 0xfffffffc00f08947 */ /* 0x004fea000383ffff */
[----:B------:R-:W-:Y:S05]  /*a7d0*/  BRA `(.L_x_181) ;  /* 0xffffff7c00047947 */ /* 0x000fea000383ffff */
.L_x_44:
[----:B---3--:R-:W-:-:S07]  /*a7e0*/  MOV R0, UR4 ;  /* 0x0000000400007c02 */ /* 0x008fce0008000f00 */
.L_x_182:
[----:B-1----:R1:W2:Y:S02]  /*a7f0*/  SYNCS.PHASECHK.TRANS64.TRYWAIT P0, [R0+URZ], R2 ;  /* 0x00000002000075a7 */ /* 0x0022a400080011ff */
[----:B--2---:R-:W-:Y:S05]  /*a800*/  @!P0 NANOSLEEP.SYNCS 0x989680 ;  /* 0x009896800000895d */ /* 0x004fea0003900000 */
[----:B------:R-:W2:Y:S02]  /*a810*/  @!P0 SYNCS.PHASECHK.TRANS64 P0, [R0+URZ], R2 ;  /* 0x00000002000085a7 */ /* 0x000ea400080010ff */
[----:B--2---:R-:W-:Y:S05]  /*a820*/  @!P0 BRA `(.L_x_182) ;  /* 0xfffffffc00f08947 */ /* 0x004fea000383ffff */
[----:B------:R-:W-:Y:S05]  /*a830*/  BRA `(.L_x_183) ;  /* 0xffffff8000747947 */ /* 0x000fea000383ffff */
.L_x_45:
[----:B---3--:R-:W-:-:S07]  /*a840*/  MOV R0, UR4 ;  /* 0x0000000400007c02 */ /* 0x008fce0008000f00 */
.L_x_184:
[----:B-1----:R1:W2:Y:S02]  /*a850*/  SYNCS.PHASECHK.TRANS64.TRYWAIT P0, [R0+URZ], R3 ;  /* 0x00000003000075a7 */ /* 0x0022a400080011ff */
[----:B--2---:R-:W-:Y:S05]  /*a860*/  @!P0 NANOSLEEP.SYNCS 0x989680 ;  /* 0x009896800000895d */ /* 0x004fea0003900000 */
[----:B------:R-:W2:Y:S02]  /*a870*/  @!P0 SYNCS.PHASECHK.TRANS64 P0, [R0+URZ], R3 ;  /* 0x00000003000085a7 */ /* 0x000ea400080010ff */
[----:B--2---:R-:W-:Y:S05]  /*a880*/  @!P0 BRA `(.L_x_184) ;  /* 0xfffffffc00f08947 */ /* 0x004fea000383ffff */
[----:B------:R-:W-:Y:S05]  /*a890*/  BRA `(.L_x_185) ;  /* 0xffffff8000807947 */ /* 0x000fea000383ffff */
.L_x_46:
[----:B---3--:R-:W-:-:S07]  /*a8a0*/  MOV R0, UR4 ;  /* 0x0000000400007c02 */ /* 0x008fce0008000f00 */
.L_x_186:
[----:B-1----:R1:W2:Y:S02]  /*a8b0*/  SYNCS.PHASECHK.TRANS64.TRYWAIT P0, [R0+URZ], R3 ;  /* 0x00000003000075a7 */ /* 0x0022a400080011ff */
[----:B--2---:R-:W-:Y:S05]  /*a8c0*/  @!P0 NANOSLEEP.SYNCS 0x989680 ;  /* 0x009896800000895d */ /* 0x004fea0003900000 */
[----:B------:R-:W2:Y:S02]  /*a8d0*/  @!P0 SYNCS.PHASECHK.TRANS64 P0, [R0+URZ], R3 ;  /* 0x00000003000085a7 */ /* 0x000ea400080010ff */
[----:B--2---:R-:W-:Y:S05]  /*a8e0*/  @!P0 BRA `(.L_x_186) ;  /* 0xfffffffc00f08947 */ /* 0x004fea000383ffff */
[----:B------:R-:W-:Y:S05]  /*a8f0*/  BRA `(.L_x_187) ;  /* 0xffffff80008c7947 */ /* 0x000fea000383ffff */
.L_x_47:
[----:B---3--:R-:W-:-:S07]  /*a900*/  MOV R0, UR4 ;  /* 0x0000000400007c02 */ /* 0x008fce0008000f00 */
.L_x_188:
[----:B-1----:R1:W2:Y:S02]  /*a910*/  SYNCS.PHASECHK.TRANS64.TRYWAIT P0, [R0+URZ], R3 ;  /* 0x00000003000075a7 */ /* 0x0022a400080011ff */
[----:B--2---:R-:W-:Y:S05]  /*a920*/  @!P0 NANOSLEEP.SYNCS 0x989680 ;  /* 0x009896800000895d */ /* 0x004fea0003900000 */
[----:B------:R-:W2:Y:S02]  /*a930*/  @!P0 SYNCS.PHASECHK.TRANS64 P0, [R0+URZ], R3 ;  /* 0x00000003000085a7 */ /* 0x000ea400080010ff */
[----:B--2---:R-:W-:Y:S05]  /*a940*/  @!P0 BRA `(.L_x_188) ;  /* 0xfffffffc00f08947 */ /* 0x004fea000383ffff */
[----:B------:R-:W-:Y:S05]  /*a950*/  BRA `(.L_x_189) ;  /* 0xffffff8000987947 */ /* 0x000fea000383ffff */
.L_x_48:
[----:B---3--:R-:W-:-:S07]  /*a960*/  MOV R0, UR4 ;  /* 0x0000000400007c02 */ /* 0x008fce0008000f00 */
.L_x_190:
[----:B-1----:R1:W2:Y:S02]  /*a970*/  SYNCS.PHASECHK.TRANS64.TRYWAIT P0, [R0+URZ], R3 ;  /* 0x00000003000075a7 */ /* 0x0022a400080011ff */
[----:B--2---:R-:W-:Y:S05]  /*a980*/  @!P0 NANOSLEEP.SYNCS 0x989680 ;  /* 0x009896800000895d */ /* 0x004fea0003900000 */
[----:B------:R-:W2:Y:S02]  /*a990*/  @!P0 SYNCS.PHASECHK.TRANS64 P0, [R0+URZ], R3 ;  /* 0x00000003000085a7 */ /* 0x000ea400080010ff */
[----:B--2---:R-:W-:Y:S05]  /*a9a0*/  @!P0 BRA `(.L_x_190) ;  /* 0xfffffffc00f08947 */ /* 0x004fea000383ffff */
[----:B------:R-:W-:Y:S05]  /*a9b0*/  BRA `(.L_x_191) ;  /* 0xffffff8000a47947 */ /* 0x000fea000383ffff */
.L_x_49:
[----:B---3--:R-:W-:-:S07]  /*a9c0*/  MOV R0, UR4 ;  /* 0x0000000400007c02 */ /* 0x008fce0008000f00 */
.L_x_192:
[----:B-1----:R1:W2:Y:S02]  /*a9d0*/  SYNCS.PHASECHK.TRANS64.TRYWAIT P0, [R0+URZ], R3 ;  /* 0x00000003000075a7 */ /* 0x0022a400080011ff */
[----:B--2---:R-:W-:Y:S05]  /*a9e0*/  @!P0 NANOSLEEP.SYNCS 0x989680 ;  /* 0x009896800000895d */ /* 0x004fea0003900000 */
[----:B------:R-:W2:Y:S02]  /*a9f0*/  @!P0 SYNCS.PHASECHK.TRANS64 P0, [R0+URZ], R3 ;  /* 0x00000003000085a7 */ /* 0x000ea400080010ff */
[----:B--2---:R-:W-:Y:S05]  /*aa00*/  @!P0 BRA `(.L_x_192) ;  /* 0xfffffffc00f08947 */ /* 0x004fea000383ffff */
[----:B------:R-:W-:Y:S05]  /*aa10*/  BRA `(.L_x_193) ;  /* 0xffffff8000b07947 */ /* 0x000fea000383ffff */
.L_x_50:
[----:B---3--:R-:W-:-:S07]  /*aa20*/  MOV R0, UR4 ;  /* 0x0000000400007c02 */ /* 0x008fce0008000f00 */
.L_x_194:
[----:B-1----:R1:W2:Y:S02]  /*aa30*/  SYNCS.PHASECHK.TRANS64.TRYWAIT P0, [R0+URZ], R3 ;  /* 0x00000003000075a7 */ /* 0x0022a400080011ff */
[----:B--2---:R-:W-:Y:S05]  /*aa40*/  @!P0 NANOSLEEP.SYNCS 0x989680 ;  /* 0x009896800000895d */ /* 0x004fea0003900000 */
[----:B------:R-:W2:Y:S02]  /*aa50*/  @!P0 SYNCS.PHASECHK.TRANS64 P0, [R0+URZ], R3 ;  /* 0x00000003000085a7 */ /* 0x000ea400080010ff */
[----:B--2---:R-:W-:Y:S05]  /*aa60*/  @!P0 BRA `(.L_x_194) ;  /* 0xfffffffc00f08947 */ /* 0x004fea000383ffff */
[----:B------:R-:W-:Y:S05]  /*aa70*/  BRA `(.L_x_195) ;  /* 0xffffff8000bc7947 */ /* 0x000fea000383ffff */
.L_x_51:
[----:B---3--:R-:W-:-:S07]  /*aa80*/  MOV R0, UR4 ;  /* 0x0000000400007c02 */ /* 0x008fce0008000f00 */
.L_x_196:
[----:B-1----:R1:W2:Y:S02]  /*aa90*/  SYNCS.PHASECHK.TRANS64.TRYWAIT P0, [R0+URZ], R3 ;  /* 0x00000003000075a7 */ /* 0x0022a400080011ff */
[----:B--2---:R-:W-:Y:S05]  /*aaa0*/  @!P0 NANOSLEEP.SYNCS 0x989680 ;  /* 0x009896800000895d */ /* 0x004fea0003900000 */
[----:B------:R-:W2:Y:S02]  /*aab0*/  @!P0 SYNCS.PHASECHK.TRANS64 P0, [R0+URZ], R3 ;  /* 0x00000003000085a7 */ /* 0x000ea400080010ff */
[----:B--2---:R-:W-:Y:S05]  /*aac0*/  @!P0 BRA `(.L_x_196) ;  /* 0xfffffffc00f08947 */ /* 0x004fea000383ffff */
[----:B------:R-:W-:Y:S05]  /*aad0*/  BRA `(.L_x_197) ;  /* 0xffffff8000c87947 */ /* 0x000fea000383ffff */
.L_x_52:
[----:B---3--:R-:W-:-:S07]  /*aae0*/  MOV R0, UR4 ;  /* 0x0000000400007c02 */ /* 0x008fce0008000f00 */
.L_x_198:
[----:B-1----:R1:W2:Y:S02]  /*aaf0*/  SYNCS.PHASECHK.TRANS64.TRYWAIT P0, [R0+URZ], R3 ;  /* 0x00000003000075a7 */ /* 0x0022a400080011ff */
[----:B--2---:R-:W-:Y:S05]  /*ab00*/  @!P0 NANOSLEEP.SYNCS 0x989680 ;  /* 0x009896800000895d */ /* 0x004fea0003900000 */
[----:B------:R-:W2:Y:S02]  /*ab10*/  @!P0 SYNCS.PHASECHK.TRANS64 P0, [R0+URZ], R3 ;  /* 0x00000003000085a7 */ /* 0x000ea400080010ff */
[----:B--2---:R-:W-:Y:S05]  /*ab20*/  @!P0 BRA `(.L_x_198) ;  /* 0xfffffffc00f08947 */ /* 0x004fea000383ffff */
[----:B------:R-:W-:Y:S05]  /*ab30*/  BRA `(.L_x_199) ;  /* 0xffffff8000d47947 */ /* 0x000fea000383ffff */
.L_x_53:
[----:B---3--:R-:W-:-:S07]  /*ab40*/  MOV R0, UR4 ;  /* 0x0000000400007c02 */ /* 0x008fce0008000f00 */
.L_x_200:
[----:B-1----:R1:W2:Y:S02]  /*ab50*/  SYNCS.PHASECHK.TRANS64.TRYWAIT P0, [R0+URZ], R3 ;  /* 0x00000003000075a7 */ /* 0x0022a400080011ff */
[----:B--2---:R-:W-:Y:S05]  /*ab60*/  @!P0 NANOSLEEP.SYNCS 0x989680 ;  /* 0x009896800000895d */ /* 0x004fea0003900000 */
[----:B------:R-:W2:Y:S02]  /*ab70*/  @!P0 SYNCS.PHASECHK.TRANS64 P0, [R0+URZ], R3 ;  /* 0x00000003000085a7 */ /* 0x000ea400080010ff */
[----:B--2---:R-:W-:Y:S05]  /*ab80*/  @!P0 BRA `(.L_x_200) ;  /* 0xfffffffc00f08947 */ /* 0x004fea000383ffff */
[----:B------:R-:W-:Y:S05]  /*ab90*/  BRA `(.L_x_201) ;  /* 0xffffff8000e07947 */ /* 0x000fea000383ffff */
.L_x_54:
[----:B---3--:R-:W-:-:S07]  /*aba0*/  MOV R0, UR4 ;  /* 0x0000000400007c02 */ /* 0x008fce0008000f00 */
.L_x_202:
[----:B-1----:R1:W2:Y:S02]  /*abb0*/  SYNCS.PHASECHK.TRANS64.TRYWAIT P0, [R0+URZ], R3 ;  /* 0x00000003000075a7 */ /* 0x0022a400080011ff */
[----:B--2---:R-:W-:Y:S05]  /*abc0*/  @!P0 NANOSLEEP.SYNCS 0x989680 ;  /* 0x009896800000895d */ /* 0x004fea0003900000 */
[----:B------:R-:W2:Y:S02]  /*abd0*/  @!P0 SYNCS.PHASECHK.TRANS64 P0, [R0+URZ], R3 ;  /* 0x00000003000085a7 */ /* 0x000ea400080010ff */
[----:B--2---:R-:W-:Y:S05]  /*abe0*/  @!P0 BRA `(.L_x_202) ;  /* 0xfffffffc00f08947 */ /* 0x004fea000383ffff */
[----:B------:R-:W-:Y:S05]  /*abf0*/  BRA `(.L_x_203) ;  /* 0xffffff8000ec7947 */ /* 0x000fea000383ffff */
.L_x_55:
[----:B---3--:R-:W-:-:S07]  /*ac00*/  MOV R0, UR4 ;  /* 0x0000000400007c02 */ /* 0x008fce0008000f00 */
.L_x_204:
[----:B-1----:R1:W2:Y:S02]  /*ac10*/  SYNCS.PHASECHK.TRANS64.TRYWAIT P0, [R0+URZ], R3 ;  /* 0x00000003000075a7 */ /* 0x0022a400080011ff */
[----:B--2---:R-:W-:Y:S05]  /*ac20*/  @!P0 NANOSLEEP.SYNCS 0x989680 ;  /* 0x009896800000895d */ /* 0x004fea0003900000 */
[----:B------:R-:W2:Y:S02]  /*ac30*/  @!P0 SYNCS.PHASECHK.TRANS64 P0, [R0+URZ], R3 ;  /* 0x00000003000085a7 */ /* 0x000ea400080010ff */
[----:B--2---:R-:W-:Y:S05]  /*ac40*/  @!P0 BRA `(.L_x_204) ;  /* 0xfffffffc00f08947 */ /* 0x004fea000383ffff */
[----:B------:R-:W-:Y:S05]  /*ac50*/  BRA `(.L_x_205) ;  /* 0xffffff8000f87947 */ /* 0x000fea000383ffff */
.L_x_56:
[----:B---3--:R-:W-:-:S07]  /*ac60*/  MOV R0, UR4 ;  /* 0x0000000400007c02 */ /* 0x008fce0008000f00 */
.L_x_206:
[----:B-1----:R1:W2:Y:S02]  /*ac70*/  SYNCS.PHASECHK.TRANS64.TRYWAIT P0, [R0+URZ], R3 ;  /* 0x00000003000075a7 */ /* 0x0022a400080011ff */
[----:B--2---:R-:W-:Y:S05]  /*ac80*/  @!P0 NANOSLEEP.SYNCS 0x989680 ;  /* 0x009896800000895d */ /* 0x004fea0003900000 */
[----:B------:R-:W2:Y:S02]  /*ac90*/  @!P0 SYNCS.PHASECHK.TRANS64 P0, [R0+URZ], R3 ;  /* 0x00000003000085a7 */ /* 0x000ea400080010ff */
[----:B--2---:R-:W-:Y:S05]  /*aca0*/  @!P0 BRA `(.L_x_206) ;  /* 0xfffffffc00f08947 */ /* 0x004fea000383ffff */
[----:B------:R-:W-:Y:S05]  /*acb0*/  BRA `(.L_x_207) ;  /* 0xffffff8400047947 */ /* 0x000fea000383ffff */
.L_x_57:
[----:B---3--:R-:W-:-:S07]  /*acc0*/  MOV R0, UR4 ;  /* 0x0000000400007c02 */ /* 0x008fce0008000f00 */
.L_x_208:
[----:B-1----:R1:W2:Y:S02]  /*acd0*/  SYNCS.PHASECHK.TRANS64.TRYWAIT P0, [R0+URZ], R3 ;  /* 0x00000003000075a7 */ /* 0x0022a400080011ff */
[----:B--2---:R-:W-:Y:S05]  /*ace0*/  @!P0 NANOSLEEP.SYNCS 0x989680 ;  /* 0x009896800000895d */ /* 0x004fea0003900000 */
[----:B------:R-:W2:Y:S02]  /*acf0*/  @!P0 SYNCS.PHASECHK.TRANS64 P0, [R0+URZ], R3 ;  /* 0x00000003000085a7 */ /* 0x000ea400080010ff */
[----:B--2---:R-:W-:Y:S05]  /*ad00*/  @!P0 BRA `(.L_x_208) ;  /* 0xfffffffc00f08947 */ /* 0x004fea000383ffff */
[----:B------:R-:W-:Y:S05]  /*ad10*/  BRA `(.L_x_209) ;  /* 0xffffff8400107947 */ /* 0x000fea000383ffff */
.L_x_58:
[----:B---3--:R-:W-:-:S07]  /*ad20*/  MOV R0, UR4 ;  /* 0x0000000400007c02 */ /* 0x008fce0008000f00 */
.L_x_210:
[----:B-1----:R1:W2:Y:S02]  /*ad30*/  SYNCS.PHASECHK.TRANS64.TRYWAIT P0, [R0+URZ], R3 ;  /* 0x00000003000075a7 */ /* 0x0022a400080011ff */
[----:B--2---:R-:W-:Y:S05]  /*ad40*/  @!P0 NANOSLEEP.SYNCS 0x989680 ;  /* 0x009896800000895d */ /* 0x004fea0003900000 */
[----:B------:R-:W2:Y:S02]  /*ad50*/  @!P0 SYNCS.PHASECHK.TRANS64 P0, [R0+URZ], R3 ;  /* 0x00000003000085a7 */ /* 0x000ea400080010ff */
[----:B--2---:R-:W-:Y:S05]  /*ad60*/  @!P0 BRA `(.L_x_210) ;  /* 0xfffffffc00f08947 */ /* 0x004fea000383ffff */
[----:B------:R-:W-:Y:S05]  /*ad70*/  BRA `(.L_x_211) ;  /* 0xffffff84001c7947 */ /* 0x000fea000383ffff */
.L_x_59:
[----:B---3--:R-:W-:-:S07]  /*ad80*/  MOV R0, UR4 ;  /* 0x0000000400007c02 */ /* 0x008fce0008000f00 */
.L_x_212:
[----:B-1----:R1:W2:Y:S02]  /*ad90*/  SYNCS.PHASECHK.TRANS64.TRYWAIT P0, [R0+URZ], R3 ;  /* 0x00000003000075a7 */ /* 0x0022a400080011ff */
[----:B--2---:R-:W-:Y:S05]  /*ada0*/  @!P0 NANOSLEEP.SYNCS 0x989680 ;  /* 0x009896800000895d */ /* 0x004fea0003900000 */
[----:B------:R-:W2:Y:S02]  /*adb0*/  @!P0 SYNCS.PHASECHK.TRANS64 P0, [R0+URZ], R3 ;  /* 0x00000003000085a7 */ /* 0x000ea400080010ff */
[----:B--2---:R-:W-:Y:S05]  /*adc0*/  @!P0 BRA `(.L_x_212) ;  /* 0xfffffffc00f08947 */ /* 0x004fea000383ffff */
[----:B------:R-:W-:Y:S05]  /*add0*/  BRA `(.L_x_213) ;  /* 0xffffff8400287947 */ /* 0x000fea000383ffff */
.L_x_60:
[----:B---3--:R-:W-:-:S07]  /*ade0*/  MOV R0, UR4 ;  /* 0x0000000400007c02 */ /* 0x008fce0008000f00 */
.L_x_214:
[----:B-1----:R1:W2:Y:S02]  /*adf0*/  SYNCS.PHASECHK.TRANS64.TRYWAIT P0, [R0+URZ], R3 ;  /* 0x00000003000075a7 */ /* 0x0022a400080011ff */
[----:B--2---:R-:W-:Y:S05]  /*ae00*/  @!P0 NANOSLEEP.SYNCS 0x989680 ;  /* 0x009896800000895d */ /* 0x004fea0003900000 */
[----:B------:R-:W2:Y:S02]  /*ae10*/  @!P0 SYNCS.PHASECHK.TRANS64 P0, [R0+URZ], R3 ;  /* 0x00000003000085a7 */ /* 0x000ea400080010ff */
[----:B--2---:R-:W-:Y:S05]  /*ae20*/  @!P0 BRA `(.L_x_214) ;  /* 0xfffffffc00f08947 */ /* 0x004fea000383ffff */
[----:B------:R-:W-:Y:S05]  /*ae30*/  BRA `(.L_x_215) ;  /* 0xffffff8400347947 */ /* 0x000fea000383ffff */
.L_x_61:
[----:B---3--:R-:W-:-:S07]  /*ae40*/  MOV R0, UR4 ;  /* 0x0000000400007c02 */ /* 0x008fce0008000f00 */
.L_x_216:
[----:B-1----:R1:W2:Y:S02]  /*ae50*/  SYNCS.PHASECHK.TRANS64.TRYWAIT P0, [R0+URZ], R3 ;  /* 0x00000003000075a7 */ /* 0x0022a400080011ff */
[----:B--2---:R-:W-:Y:S05]  /*ae60*/  @!P0 NANOSLEEP.SYNCS 0x989680 ;  /* 0x009896800000895d */ /* 0x004fea0003900000 */
[----:B------:R-:W2:Y:S02]  /*ae70*/  @!P0 SYNCS.PHASECHK.TRANS64 P0, [R0+URZ], R3 ;  /* 0x00000003000085a7 */ /* 0x000ea400080010ff */
[----:B--2---:R-:W-:Y:S05]  /*ae80*/  @!P0 BRA `(.L_x_216) ;  /* 0xfffffffc00f08947 */ /* 0x004fea000383ffff */
[----:B------:R-:W-:Y:S05]  /*ae90*/  BRA `(.L_x_217) ;  /* 0xffffff8400407947 */ /* 0x000fea000383ffff */
.L_x_62:
[----:B---3--:R-:W-:-:S07]  /*aea0*/  MOV R0, UR4 ;  /* 0x0000000400007c02 */ /* 0x008fce0008000f00 */
.L_x_218:
[----:B-1----:R1:W2:Y:S02]  /*aeb0*/  SYNCS.PHASECHK.TRANS64.TRYWAIT P0, [R0+URZ], R3 ;  /* 0x00000003000075a7 */ /* 0x0022a400080011ff */
[----:B--2---:R-:W-:Y:S05]  /*aec0*/  @!P0 NANOSLEEP.SYNCS 0x989680 ;  /* 0x009896800000895d */ /* 0x004fea0003900000 */
[----:B------:R-:W2:Y:S02]  /*aed0*/  @!P0 SYNCS.PHASECHK.TRANS64 P0, [R0+URZ], R3 ;  /* 0x00000003000085a7 */ /* 0x000ea400080010ff */
[----:B--2---:R-:W-:Y:S05]  /*aee0*/  @!P0 BRA `(.L_x_218) ;  /* 0xfffffffc00f08947 */ /* 0x004fea000383ffff */
[----:B------:R-:W-:Y:S05]  /*aef0*/  BRA `(.L_x_219) ;  /* 0xffffff84004c7947 */ /* 0x000fea000383ffff */
.L_x_63:
[----:B---3--:R-:W-:-:S07]  /*af00*/  MOV R0, UR4 ;  /* 0x0000000400007c02 */ /* 0x008fce0008000f00 */
.L_x_220:
[----:B-1----:R1:W2:Y:S02]  /*af10*/  SYNCS.PHASECHK.TRANS64.TRYWAIT P0, [R0+URZ], R3 ;  /* 0x00000003000075a7 */ /* 0x0022a400080011ff */
[----:B--2---:R-:W-:Y:S05]  /*af20*/  @!P0 NANOSLEEP.SYNCS 0x989680 ;  /* 0x009896800000895d */ /* 0x004fea0003900000 */
[----:B------:R-:W2:Y:S02]  /*af30*/  @!P0 SYNCS.PHASECHK.TRANS64 P0, [R0+URZ], R3 ;  /* 0x00000003000085a7 */ /* 0x000ea400080010ff */
[----:B--2---:R-:W-:Y:S05]  /*af40*/  @!P0 BRA `(.L_x_220) ;  /* 0xfffffffc00f08947 */ /* 0x004fea000383ffff */
[----:B------:R-:W-:Y:S05]  /*af50*/  BRA `(.L_x_221) ;  /* 0xffffff8400587947 */ /* 0x000fea000383ffff */
.L_x_64:
[----:B---3--:R-:W-:-:S07]  /*af60*/  MOV R0, UR4 ;  /* 0x0000000400007c02 */ /* 0x008fce0008000f00 */
.L_x_222:
[----:B-1----:R1:W2:Y:S02]  /*af70*/  SYNCS.PHASECHK.TRANS64.TRYWAIT P0, [R0+URZ], R3 ;  /* 0x00000003000075a7 */ /* 0x0022a400080011ff */
[----:B--2---:R-:W-:Y:S05]  /*af80*/  @!P0 NANOSLEEP.SYNCS 0x989680 ;  /* 0x009896800000895d */ /* 0x004fea0003900000 */
[----:B------:R-:W2:Y:S02]  /*af90*/  @!P0 SYNCS.PHASECHK.TRANS64 P0, [R0+URZ], R3 ;  /* 0x00000003000085a7 */ /* 0x000ea400080010ff */
[----:B--2---:R-:W-:Y:S05]  /*afa0*/  @!P0 BRA `(.L_x_222) ;  /* 0xfffffffc00f08947 */ /* 0x004fea000383ffff */
[----:B------:R-:W-:Y:S05]  /*afb0*/  BRA `(.L_x_223) ;  /* 0xffffff8400647947 */ /* 0x000fea000383ffff */
.L_x_65:
[----:B---3--:R-:W-:-:S07]  /*afc0*/  MOV R0, UR4 ;  /* 0x0000000400007c02 */ /* 0x008fce0008000f00 */
.L_x_224:
[----:B-1----:R1:W2:Y:S02]  /*afd0*/  SYNCS.PHASECHK.TRANS64.TRYWAIT P0, [R0+URZ], R3 ;  /* 0x00000003000075a7 */ /* 0x0022a400080011ff */
[----:B--2---:R-:W-:Y:S05]  /*afe0*/  @!P0 NANOSLEEP.SYNCS 0x989680 ;  /* 0x009896800000895d */ /* 0x004fea0003900000 */
[----:B------:R-:W2:Y:S02]  /*aff0*/  @!P0 SYNCS.PHASECHK.TRANS64 P0, [R0+URZ], R3 ;  /* 0x00000003000085a7 */ /* 0x000ea400080010ff */
[----:B--2---:R-:W-:Y:S05]  /*b000*/  @!P0 BRA `(.L_x_224) ;  /* 0xfffffffc00f08947 */ /* 0x004fea000383ffff */
[----:B------:R-:W-:Y:S05]  /*b010*/  BRA `(.L_x_225) ;  /* 0xffffff8400707947 */ /* 0x000fea000383ffff */
.L_x_66:
[----:B---3--:R-:W-:-:S07]  /*b020*/  MOV R0, UR4 ;  /* 0x0000000400007c02 */ /* 0x008fce0008000f00 */
.L_x_226:
[----:B-1----:R1:W2:Y:S02]  /*b030*/  SYNCS.PHASECHK.TRANS64.TRYWAIT P0, [R0+URZ], R3 ;  /* 0x00000003000075a7 */ /* 0x0022a400080011ff */
[----:B--2---:R-:W-:Y:S05]  /*b040*/  @!P0 NANOSLEEP.SYNCS 0x989680 ;  /* 0x009896800000895d */ /* 0x004fea0003900000 */
[----:B------:R-:W2:Y:S02]  /*b050*/  @!P0 SYNCS.PHASECHK.TRANS64 P0, [R0+URZ], R3 ;  /* 0x00000003000085a7 */ /* 0x000ea400080010ff */
[----:B--2---:R-:W-:Y:S05]  /*b060*/  @!P0 BRA `(.L_x_226) ;  /* 0xfffffffc00f08947 */ /* 0x004fea000383ffff */
[----:B------:R-:W-:Y:S05]  /*b070*/  BRA `(.L_x_227) ;  /* 0xffffff84007c7947 */ /* 0x000fea000383ffff */
.L_x_67:
[----:B---3--:R-:W-:-:S07]  /*b080*/  MOV R0, UR4 ;  /* 0x0000000400007c02 */ /* 0x008fce0008000f00 */
.L_x_228:
[----:B-1----:R1:W2:Y:S02]  /*b090*/  SYNCS.PHASECHK.TRANS64.TRYWAIT P0, [R0+URZ], R3 ;  /* 0x00000003000075a7 */ /* 0x0022a400080011ff */
[----:B--2---:R-:W-:Y:S05]  /*b0a0*/  @!P0 NANOSLEEP.SYNCS 0x989680 ;  /* 0x009896800000895d */ /* 0x004fea0003900000 */
[----:B------:R-:W2:Y:S02]  /*b0b0*/  @!P0 SYNCS.PHASECHK.TRANS64 P0, [R0+URZ], R3 ;  /* 0x00000003000085a7 */ /* 0x000ea400080010ff */
[----:B--2---:R-:W-:Y:S05]  /*b0c0*/  @!P0 BRA `(.L_x_228) ;  /* 0xfffffffc00f08947 */ /* 0x004fea000383ffff */
[----:B------:R-:W-:Y:S05]  /*b0d0*/  BRA `(.L_x_229) ;  /* 0xffffff8400887947 */ /* 0x000fea000383ffff */
.L_x_68:
[----:B---3--:R-:W-:-:S07]  /*b0e0*/  MOV R0, UR4 ;  /* 0x0000000400007c02 */ /* 0x008fce0008000f00 */
.L_x_230:
[----:B-1----:R1:W2:Y:S02]  /*b0f0*/  SYNCS.PHASECHK.TRANS64.TRYWAIT P0, [R0+URZ], R3 ;  /* 0x00000003000075a7 */ /* 0x0022a400080011ff */
[----:B--2---:R-:W-:Y:S05]  /*b100*/  @!P0 NANOSLEEP.SYNCS 0x989680 ;  /* 0x009896800000895d */ /* 0x004fea0003900000 */
[----:B------:R-:W2:Y:S02]  /*b110*/  @!P0 SYNCS.PHASECHK.TRANS64 P0, [R0+URZ], R3 ;  /* 0x00000003000085a7 */ /* 0x000ea400080010ff */
[----:B--2---:R-:W-:Y:S05]  /*b120*/  @!P0 BRA `(.L_x_230) ;  /* 0xfffffffc00f08947 */ /* 0x004fea000383ffff */
[----:B------:R-:W-:Y:S05]  /*b130*/  BRA `(.L_x_231) ;  /* 0xffffff8400947947 */ /* 0x000fea000383ffff */
.L_x_69:
[----:B---3--:R-:W-:-:S07]  /*b140*/  MOV R0, UR4 ;  /* 0x0000000400007c02 */ /* 0x008fce0008000f00 */
.L_x_232:
[----:B-1----:R1:W2:Y:S02]  /*b150*/  SYNCS.PHASECHK.TRANS64.TRYWAIT P0, [R0+URZ], R3 ;  /* 0x00000003000075a7 */ /* 0x0022a400080011ff */
[----:B--2---:R-:W-:Y:S05]  /*b160*/  @!P0 NANOSLEEP.SYNCS 0x989680 ;  /* 0x009896800000895d */ /* 0x004fea0003900000 */
[----:B------:R-:W2:Y:S02]  /*b170*/  @!P0 SYNCS.PHASECHK.TRANS64 P0, [R0+URZ], R3 ;  /* 0x00000003000085a7 */ /* 0x000ea400080010ff */
[----:B--2---:R-:W-:Y:S05]  /*b180*/  @!P0 BRA `(.L_x_232) ;  /* 0xfffffffc00f08947 */ /* 0x004fea000383ffff */
[----:B------:R-:W-:Y:S05]  /*b190*/  BRA `(.L_x_233) ;  /* 0xffffff8400a07947 */ /* 0x000fea000383ffff */
.L_x_70:
[----:B---3--:R-:W-:-:S07]  /*b1a0*/  MOV R0, UR4 ;  /* 0x0000000400007c02 */ /* 0x008fce0008000f00 */
.L_x_234:
[----:B-1----:R1:W2:Y:S02]  /*b1b0*/  SYNCS.PHASECHK.TRANS64.TRYWAIT P0, [R0+URZ], R3 ;  /* 0x00000003000075a7 */ /* 0x0022a400080011ff */
[----:B--2---:R-:W-:Y:S05]  /*b1c0*/  @!P0 NANOSLEEP.SYNCS 0x989680 ;  /* 0x009896800000895d */ /* 0x004fea0003900000 */
[----:B------:R-:W2:Y:S02]  /*b1d0*/  @!P0 SYNCS.PHASECHK.TRANS64 P0, [R0+URZ], R3 ;  /* 0x00000003000085a7 */ /* 0x000ea400080010ff */
[----:B--2---:R-:W-:Y:S05]  /*b1e0*/  @!P0 BRA `(.L_x_234) ;  /* 0xfffffffc00f08947 */ /* 0x004fea000383ffff */
[----:B------:R-:W-:Y:S05]  /*b1f0*/  BRA `(.L_x_235) ;  /* 0xffffff8400ac7947 */ /* 0x000fea000383ffff */
.L_x_71:
[----:B---3--:R-:W-:-:S07]  /*b200*/  MOV R0, UR4 ;  /* 0x0000000400007c02 */ /* 0x008fce0008000f00 */
.L_x_236:
[----:B-1----:R1:W2:Y:S02]  /*b210*/  SYNCS.PHASECHK.TRANS64.TRYWAIT P0, [R0+URZ], R3 ;  /* 0x00000003000075a7 */ /* 0x0022a400080011ff */
[----:B--2---:R-:W-:Y:S05]  /*b220*/  @!P0 NANOSLEEP.SYNCS 0x989680 ;  /* 0x009896800000895d */ /* 0x004fea0003900000 */
[----:B------:R-:W2:Y:S02]  /*b230*/  @!P0 SYNCS.PHASECHK.TRANS64 P0, [R0+URZ], R3 ;  /* 0x00000003000085a7 */ /* 0x000ea400080010ff */
[----:B--2---:R-:W-:Y:S05]  /*b240*/  @!P0 BRA `(.L_x_236) ;  /* 0xfffffffc00f08947 */ /* 0x004fea000383ffff */
[----:B------:R-:W-:Y:S05]  /*b250*/  BRA `(.L_x_237) ;  /* 0xffffff8400b87947 */ /* 0x000fea000383ffff */
.L_x_72:
[----:B---3--:R-:W-:-:S07]  /*b260*/  MOV R0, UR4 ;  /* 0x0000000400007c02 */ /* 0x008fce0008000f00 */
.L_x_238:
[----:B-1----:R1:W2:Y:S02]  /*b270*/  SYNCS.PHASECHK.TRANS64.TRYWAIT P0, [R0+URZ], R3 ;  /* 0x00000003000075a7 */ /* 0x0022a400080011ff */
[----:B--2---:R-:W-:Y:S05]  /*b280*/  @!P0 NANOSLEEP.SYNCS 0x989680 ;  /* 0x009896800000895d */ /* 0x004fea0003900000 */
[----:B------:R-:W2:Y:S02]  /*b290*/  @!P0 SYNCS.PHASECHK.TRANS64 P0, [R0+URZ], R3 ;  /* 0x00000003000085a7 */ /* 0x000ea400080010ff */
[----:B--2---:R-:W-:Y:S05]  /*b2a0*/  @!P0 BRA `(.L_x_238) ;  /* 0xfffffffc00f08947 */ /* 0x004fea000383ffff */
[----:B------:R-:W-:Y:S05]  /*b2b0*/  BRA `(.L_x_239) ;  /* 0xffffff8400c47947 */ /* 0x000fea000383ffff */
.L_x_73:
[----:B---3--:R-:W-:-:S07]  /*b2c0*/  MOV R0, UR4 ;  /* 0x0000000400007c02 */ /* 0x008fce0008000f00 */
.L_x_240:
[----:B-1----:R1:W2:Y:S02]  /*b2d0*/  SYNCS.PHASECHK.TRANS64.TRYWAIT P0, [R0+URZ], R3 ;  /* 0x00000003000075a7 */ /* 0x0022a400080011ff */
[----:B--2---:R-:W-:Y:S05]  /*b2e0*/  @!P0 NANOSLEEP.SYNCS 0x989680 ;  /* 0x009896800000895d */ /* 0x004fea0003900000 */
[----:B------:R-:W2:Y:S02]  /*b2f0*/  @!P0 SYNCS.PHASECHK.TRANS64 P0, [R0+URZ], R3 ;  /* 0x00000003000085a7 */ /* 0x000ea400080010ff */
[----:B--2---:R-:W-:Y:S05]  /*b300*/  @!P0 BRA `(.L_x_240) ;  /* 0xfffffffc00f08947 */ /* 0x004fea000383ffff */
[----:B------:R-:W-:Y:S05]  /*b310*/  BRA `(.L_x_241) ;  /* 0xffffff8400d07947 */ /* 0x000fea000383ffff */
.L_x_74:
[----:B---3--:R-:W-:-:S07]  /*b320*/  MOV R0, UR4 ;  /* 0x0000000400007c02 */ /* 0x008fce0008000f00 */
.L_x_242:
[----:B-1----:R1:W2:Y:S02]  /*b330*/  SYNCS.PHASECHK.TRANS64.TRYWAIT P0, [R0+URZ], R3 ;  /* 0x00000003000075a7 */ /* 0x0022a400080011ff */
[----:B--2---:R-:W-:Y:S05]  /*b340*/  @!P0 NANOSLEEP.SYNCS 0x989680 ;  /* 0x009896800000895d */ /* 0x004fea0003900000 */
[----:B------:R-:W2:Y:S02]  /*b350*/  @!P0 SYNCS.PHASECHK.TRANS64 P0, [R0+URZ], R3 ;  /* 0x00000003000085a7 */ /* 0x000ea400080010ff */
[----:B--2---:R-:W-:Y:S05]  /*b360*/  @!P0 BRA `(.L_x_242) ;  /* 0xfffffffc00f08947 */ /* 0x004fea000383ffff */
[----:B------:R-:W-:Y:S05]  /*b370*/  BRA `(.L_x_243) ;  /* 0xffffff8400dc7947 */ /* 0x000fea000383ffff */
.L_x_77:
[----:B-1----:R1:W2:Y:S02]  /*b380*/  SYNCS.PHASECHK.TRANS64.TRYWAIT P0, [R0+URZ+0x2b0], R4 ;  /* 0x0002b004000075a7 */ /* 0x0022a400080011ff */
[----:B--2---:R-:W-:Y:S05]  /*b390*/  @!P0 NANOSLEEP.SYNCS 0x989680 ;  /* 0x009896800000895d */ /* 0x004fea0003900000 */
[----:B------:R-:W2:Y:S02]  /*b3a0*/  @!P0 SYNCS.PHASECHK.TRANS64 P0, [R0+URZ+0x2b0], R4 ;  /* 0x0002b004000085a7 */ /* 0x000ea400080010ff */
[----:B--2---:R-:W-:Y:S05]  /*b3b0*/  @!P0 BRA `(.L_x_77) ;  /* 0xfffffffc00f08947 */ /* 0x004fea000383ffff */
[----:B------:R-:W-:Y:S05]  /*b3c0*/  BRA `(.L_x_244) ;  /* 0xffffff88003c7947 */ /* 0x000fea000383ffff */
.L_x_78:
[----:B------:R-:W-:-:S07]  /*b3d0*/  MOV R0, UR5 ;  /* 0x0000000500007c02 */ /* 0x000fce0008000f00 */
.L_x_245:
[----:B-1----:R1:W2:Y:S02]  /*b3e0*/  SYNCS.PHASECHK.TRANS64.TRYWAIT P0, [R0+URZ+0x260], R5 ;  /* 0x00026005000075a7 */ /* 0x0022a400080011ff */
[----:B--2---:R-:W-:Y:S05]  /*b3f0*/  @!P0 NANOSLEEP.SYNCS 0x989680 ;  /* 0x009896800000895d */ /* 0x004fea0003900000 */
[----:B------:R-:W2:Y:S02]  /*b400*/  @!P0 SYNCS.PHASECHK.TRANS64 P0, [R0+URZ+0x260], R5 ;  /* 0x00026005000085a7 */ /* 0x000ea400080010ff */
[----:B--2---:R-:W-:Y:S05]  /*b410*/  @!P0 BRA `(.L_x_245) ;  /* 0xfffffffc00f08947 */ /* 0x004fea000383ffff */
[----:B------:R-:W-:Y:S05]  /*b420*/  BRA `(.L_x_246) ;  /* 0xffffff88004c7947 */ /* 0x000fea000383ffff */
.L_x_79:
[----:B-1----:R1:W2:Y:S02]  /*b430*/  SYNCS.PHASECHK.TRANS64.TRYWAIT P1, [R0+URZ+0x250], R4 ;  /* 0x00025004000075a7 */ /* 0x0022a400080211ff */
[----:B--2---:R-:W-:Y:S05]  /*b440*/  @!P1 NANOSLEEP.SYNCS 0x989680 ;  /* 0x009896800000995d */ /* 0x004fea0003900000 */
[----:B------:R-:W2:Y:S02]  /*b450*/  @!P1 SYNCS.PHASECHK.TRANS64 P1, [R0+URZ+0x250], R4 ;  /* 0x00025004000095a7 */ /* 0x000ea400080210ff */
[----:B--2---:R-:W-:Y:S05]  /*b460*/  @!P1 BRA `(.L_x_79) ;  /* 0xfffffffc00f09947 */ /* 0x004fea000383ffff */
[----:B------:R-:W-:Y:S05]  /*b470*/  BRA `(.L_x_247) ;  /* 0xffffff88007c7947 */ /* 0x000fea000383ffff */
.L_x_82:
[----:B------:R-:W-:-:S07]  /*b480*/  MOV R0, UR5 ;  /* 0x0000000500007c02 */ /* 0x000fce0008000f00 */
.L_x_248:
[----:B-1----:R1:W2:Y:S02]  /*b490*/  SYNCS.PHASECHK.TRANS64.TRYWAIT P0, [R0+URZ+0x260], R2 ;  /* 0x00026002000075a7 */ /* 0x0022a400080011ff */
[----:B--2---:R-:W-:Y:S05]  /*b4a0*/  @!P0 NANOSLEEP.SYNCS 0x989680 ;  /* 0x009896800000895d */ /* 0x004fea0003900000 */
[----:B------:R-:W2:Y:S02]  /*b4b0*/  @!P0 SYNCS.PHASECHK.TRANS64 P0, [R0+URZ+0x260], R2 ;  /* 0x00026002000085a7 */ /* 0x000ea400080010ff */
[----:B--2---:R-:W-:Y:S05]  /*b4c0*/  @!P0 BRA `(.L_x_248) ;  /* 0xfffffffc00f08947 */ /* 0x004fea000383ffff */
[----:B------:R-:W-:Y:S05]  /*b4d0*/  BRA `(.L_x_81) ;  /* 0xffffff8800d07947 */ /* 0x000fea000383ffff */
.L_x_91:
[----:B-1----:R-:W-:-:S04]  /*b4e0*/  MOV R4, UR6 ;  /* 0x0000000600047c02 */ /* 0x002fc80008000f00 */
[----:B------:R1:W2:Y:S03]  /*b4f0*/  SYNCS.PHASECHK.TRANS64.TRYWAIT P0, [R4+URZ+0x8], R5 ;  /* 0x00000805040075a7 */ /* 0x0002a600080011ff */
[----:B--2---:R-:W-:Y:S05]  /*b500*/  @!P0 NANOSLEEP.SYNCS 0x989680 ;  /* 0x009896800000895d */ /* 0x004fea0003900000 */
[----:B------:R-:W2:Y:S02]  /*b510*/  @!P0 SYNCS.PHASECHK.TRANS64 P0, [R4+URZ+0x8], R5 ;  /* 0x00000805040085a7 */ /* 0x000ea400080010ff */
[----:B--2---:R-:W-:Y:S05]  /*b520*/  @!P0 BRA `(.L_x_91) ;  /* 0xfffffffc00ec8947 */ /* 0x004fea000383ffff */
[----:B------:R-:W-:Y:S05]  /*b530*/  BRA `(.L_x_90) ;  /* 0xffffff8c00847947 */ /* 0x000fea000383ffff */
.L_x_93:
[----:B------:R-:W-:Y:S01]  /*b540*/  BSSY B0, `(.L_x_249) ;  /* 0x0000006000007945 */ /* 0x000fe20003800000 */
[----:B------:R-:W-:-:S07]  /*b550*/  MOV R15, 0xffffffff ;  /* 0xffffffff000f7802 */ /* 0x000fce0000000f00 */
[----:B-1---5:R-:W-:Y:S05]  /*b560*/  WARPSYNC.COLLECTIVE R15, `(.L_x_250) ;  /* 0x000000000f0c7348 */ /* 0x022fea0003c00000 */
[----:B------:R-:W-:Y:S02]  /*b570*/  ELECT P6, UR79, PT ;  /* 0x00000000004f782f */ /* 0x000fe400038c0000 */
[----:B------:R-:W-:Y:S01]  /*b580*/  MOV R14, UR79 ;  /* 0x0000004f000e7c02 */ /* 0x000fe20008000f00 */
[----:B-1---5:R-:W-:Y:S10]  /*b590*/  ENDCOLLECTIVE ;  /* 0x000000000000791b */ /* 0x022ff40003800000 */
.L_x_250:
[----:B------:R-:W-:Y:S05]  /*b5a0*/  BSYNC B0 ;  /* 0x0000000000007941 */ /* 0x000fea0003800000 */
.L_x_249:
[----:B------:R-:W-:Y:S05]  /*b5b0*/  BRA `(.L_x_251) ;  /* 0xffffff8c00b47947 */ /* 0x000fea000383ffff */
.L_x_95:
[----:B-1----:R-:W-:-:S04]  /*b5c0*/  MOV R2, UR6 ;  /* 0x0000000600027c02 */ /* 0x002fc80008000f00 */
[----:B------:R1:W2:Y:S03]  /*b5d0*/  SYNCS.PHASECHK.TRANS64.TRYWAIT P0, [R2+URZ+0x8], R3 ;  /* 0x00000803020075a7 */ /* 0x0002a600080011ff */
[----:B--2---:R-:W-:Y:S05]  /*b5e0*/  @!P0 NANOSLEEP.SYNCS 0x989680 ;  /* 0x009896800000895d */ /* 0x004fea0003900000 */
[----:B------:R-:W2:Y:S02]  /*b5f0*/  @!P0 SYNCS.PHASECHK.TRANS64 P0, [R2+URZ+0x8], R3 ;  /* 0x00000803020085a7 */ /* 0x000ea400080010ff */
[----:B--2---:R-:W-:Y:S05]  /*b600*/  @!P0 BRA `(.L_x_95) ;  /* 0xfffffffc00ec8947 */ /* 0x004fea000383ffff */
[----:B------:R-:W-:Y:S05]  /*b610*/  BRA `(.L_x_94) ;  /* 0xffffff8c00b87947 */ /* 0x000fea000383ffff */
.L_x_96:
[----:B-1----:R1:W2:Y:S02]  /*b620*/  SYNCS.PHASECHK.TRANS64.TRYWAIT P0, [R0+URZ+0x250], R4 ;  /* 0x00025004000075a7 */ /* 0x0022a400080011ff */
[----:B--2---:R-:W-:Y:S05]  /*b630*/  @!P0 NANOSLEEP.SYNCS 0x989680 ;  /* 0x009896800000895d */ /* 0x004fea0003900000 */
[----:B------:R-:W2:Y:S02]  /*b640*/  @!P0 SYNCS.PHASECHK.TRANS64 P0, [R0+URZ+0x250], R4 ;  /* 0x00025004000085a7 */ /* 0x000ea400080010ff */
[----:B--2---:R-:W-:Y:S05]  /*b650*/  @!P0 BRA `(.L_x_96) ;  /* 0xfffffffc00f08947 */ /* 0x004fea000383ffff */
[----:B------:R-:W-:Y:S05]  /*b660*/  BRA `(.L_x_252) ;  /* 0xffffff90008c7947 */ /* 0x000fea000383ffff */
.L_x_98:
[----:B------:R-:W-:-:S07]  /*b670*/  MOV R0, UR11 ;  /* 0x0000000b00007c02 */ /* 0x000fce0008000f00 */
.L_x_253:
[----:B-1----:R1:W2:Y:S02]  /*b680*/  SYNCS.PHASECHK.TRANS64.TRYWAIT P0, [R0+URZ+0x290], R4 ;  /* 0x00029004000075a7 */ /* 0x0022a400080011ff */
[----:B--2---:R-:W-:Y:S05]  /*b690*/  @!P0 NANOSLEEP.SYNCS 0x989680 ;  /* 0x009896800000895d */ /* 0x004fea0003900000 */
[----:B------:R-:W2:Y:S02]  /*b6a0*/  @!P0 SYNCS.PHASECHK.TRANS64 P0, [R0+URZ+0x290], R4 ;  /* 0x00029004000085a7 */ /* 0x000ea400080010ff */
[----:B--2---:R-:W-:Y:S05]  /*b6b0*/  @!P0 BRA `(.L_x_253) ;  /* 0xfffffffc00f08947 */ /* 0x004fea000383ffff */
[----:B------:R-:W-:Y:S05]  /*b6c0*/  BRA `(.L_x_254) ;  /* 0xffffff9000d47947 */ /* 0x000fea000383ffff */
.L_x_101:
[----:B------:R-:W-:Y:S07]  /*b6d0*/  MOV R0, UR9 ;  /* 0x0000000900007c02 */ /* 0x000fee0008000f00 */
.L_x_255:
[----:B-1----:R1:W2:Y:S02]  /*b6e0*/  SYNCS.PHASECHK.TRANS64.TRYWAIT P0, [R0+URZ], R4 ;  /* 0x00000004000075a7 */ /* 0x0022a400080011ff */
[----:B--2---:R-:W-:Y:S05]  /*b6f0*/  @!P0 NANOSLEEP.SYNCS 0x989680 ;  /* 0x009896800000895d */ /* 0x004fea0003900000 */
[----:B------:R-:W2:Y:S02]  /*b700*/  @!P0 SYNCS.PHASECHK.TRANS64 P0, [R0+URZ], R4 ;  /* 0x00000004000085a7 */ /* 0x000ea400080010ff */
[----:B--2---:R-:W-:Y:S05]  /*b710*/  @!P0 BRA `(.L_x_255) ;  /* 0xfffffffc00f08947 */ /* 0x004fea000383ffff */
[----:B------:R-:W-:Y:S05]  /*b720*/  BRA `(.L_x_100) ;  /* 0xffffff9000ec7947 */ /* 0x000fea000383ffff */
.L_x_105:
[----:B-1----:R-:W-:-:S07]  /*b730*/  MOV R0, UR7 ;  /* 0x0000000700007c02 */ /* 0x002fce0008000f00 */
.L_x_256:
[----:B-1----:R1:W2:Y:S02]  /*b740*/  SYNCS.PHASECHK.TRANS64.TRYWAIT P0, [R0+URZ], R2 ;  /* 0x00000002000075a7 */ /* 0x0022a400080011ff */
[----:B--2---:R-:W-:Y:S05]  /*b750*/  @!P0 NANOSLEEP.SYNCS 0x989680 ;  /* 0x009896800000895d */ /* 0x004fea0003900000 */
[----:B------:R-:W2:Y:S02]  /*b760*/  @!P0 SYNCS.PHASECHK.TRANS64 P0, [R0+URZ], R2 ;  /* 0x00000002000085a7 */ /* 0x000ea400080010ff */
[----:B--2---:R-:W-:Y:S05]  /*b770*/  @!P0 BRA `(.L_x_256) ;  /* 0xfffffffc00f08947 */ /* 0x004fea000383ffff */
[----:B------:R-:W-:Y:S05]  /*b780*/  BRA `(.L_x_257) ;  /* 0xffffff9400a47947 */ /* 0x000fea000383ffff */
.L_x_106:
[----:B------:R-:W-:-:S07]  /*b790*/  MOV R0, UR7 ;  /* 0x0000000700007c02 */ /* 0x000fce0008000f00 */
.L_x_258:
[----:B-1----:R1:W2:Y:S02]  /*b7a0*/  SYNCS.PHASECHK.TRANS64.TRYWAIT P0, [R0+URZ], R3 ;  /* 0x00000003000075a7 */ /* 0x0022a400080011ff */
[----:B--2---:R-:W-:Y:S05]  /*b7b0*/  @!P0 NANOSLEEP.SYNCS 0x989680 ;  /* 0x009896800000895d */ /* 0x004fea0003900000 */
[----:B------:R-:W2:Y:S02]  /*b7c0*/  @!P0 SYNCS.PHASECHK.TRANS64 P0, [R0+URZ], R3 ;  /* 0x00000003000085a7 */ /* 0x000ea400080010ff */
[----:B--2---:R-:W-:Y:S05]  /*b7d0*/  @!P0 BRA `(.L_x_258) ;  /* 0xfffffffc00f08947 */ /* 0x004fea000383ffff */
[----:B------:R-:W-:Y:S05]  /*b7e0*/  BRA `(.L_x_259) ;  /* 0xffffff9400b07947 */ /* 0x000fea000383ffff */
.L_x_107:
[----:B------:R-:W-:-:S07]  /*b7f0*/  MOV R0, UR7 ;  /* 0x0000000700007c02 */ /* 0x000fce0008000f00 */
.L_x_260:
[----:B-1----:R1:W2:Y:S02]  /*b800*/  SYNCS.PHASECHK.TRANS64.TRYWAIT P0, [R0+URZ], R3 ;  /* 0x00000003000075a7 */ /* 0x0022a400080011ff */
[----:B--2---:R-:W-:Y:S05]  /*b810*/  @!P0 NANOSLEEP.SYNCS 0x989680 ;  /* 0x009896800000895d */ /* 0x004fea0003900000 */
[----:B------:R-:W2:Y:S02]  /*b820*/  @!P0 SYNCS.PHASECHK.TRANS64 P0, [R0+URZ], R3 ;  /* 0x00000003000085a7 */ /* 0x000ea400080010ff */
[----:B--2---:R-:W-:Y:S05]  /*b830*/  @!P0 BRA `(.L_x_260) ;  /* 0xfffffffc00f08947 */ /* 0x004fea000383ffff */
[----:B------:R-:W-:Y:S05]  /*b840*/  BRA `(.L_x_261) ;  /* 0xffffff9400bc7947 */ /* 0x000fea000383ffff */
.L_x_110:
[----:B------:R-:W-:-:S07]  /*b850*/  MOV R0, UR8 ;  /* 0x0000000800007c02 */ /* 0x000fce0008000f00 */
.L_x_262:
[----:B-1----:R1:W2:Y:S02]  /*b860*/  SYNCS.PHASECHK.TRANS64.TRYWAIT P1, [R0+URZ+0x2d0], R2 ;  /* 0x0002d002000075a7 */ /* 0x0022a400080211ff */
[----:B--2---:R-:W-:Y:S05]  /*b870*/  @!P1 NANOSLEEP.SYNCS 0x989680 ;  /* 0x009896800000995d */ /* 0x004fea0003900000 */
[----:B------:R-:W2:Y:S02]  /*b880*/  @!P1 SYNCS.PHASECHK.TRANS64 P1, [R0+URZ+0x2d0], R2 ;  /* 0x0002d002000095a7 */ /* 0x000ea400080210ff */
[----:B--2---:R-:W-:Y:S05]  /*b890*/  @!P1 BRA `(.L_x_262) ;  /* 0xfffffffc00f09947 */ /* 0x004fea000383ffff */
[----:B------:R-:W-:Y:S05]  /*b8a0*/  BRA `(.L_x_263) ;  /* 0xffffff9800087947 */ /* 0x000fea000383ffff */
.L_x_115:
[----:B--2---:R2:W4:Y:S02]  /*b8b0*/  SYNCS.PHASECHK.TRANS64.TRYWAIT P0, [R0+URZ+0x250], R2 ;  /* 0x00025002000075a7 */ /* 0x00452400080011ff */
[----:B----4-:R-:W-:Y:S05]  /*b8c0*/  @!P0 NANOSLEEP.SYNCS 0x989680 ;  /* 0x009896800000895d */ /* 0x010fea0003900000 */
[----:B------:R-:W4:Y:S02]  /*b8d0*/  @!P0 SYNCS.PHASECHK.TRANS64 P0, [R0+URZ+0x250], R2 ;  /* 0x00025002000085a7 */ /* 0x000f2400080010ff */
[----:B----4-:R-:W-:Y:S05]  /*b8e0*/  @!P0 BRA `(.L_x_115) ;  /* 0xfffffffc00f08947 */ /* 0x010fea000383ffff */
[----:B------:R-:W-:Y:S05]  /*b8f0*/  BRA `(.L_x_264) ;  /* 0xffffff9c001c7947 */ /* 0x000fea000383ffff */
.L_x_118:
[----:B------:R-:W-:Y:S07]  /*b900*/  MOV R0, UR7 ;  /* 0x0000000700007c02 */ /* 0x000fee0008000f00 */
.L_x_265:
[----:B--2---:R2:W4:Y:S02]  /*b910*/  SYNCS.PHASECHK.TRANS64.TRYWAIT P0, [R0+URZ+0x248], R2 ;  /* 0x00024802000075a7 */ /* 0x00452400080011ff */
[----:B----4-:R-:W-:Y:S05]  /*b920*/  @!P0 NANOSLEEP.SYNCS 0x989680 ;  /* 0x009896800000895d */ /* 0x010fea0003900000 */
[----:B------:R-:W4:Y:S02]  /*b930*/  @!P0 SYNCS.PHASECHK.TRANS64 P0, [R0+URZ+0x248], R2 ;  /* 0x00024802000085a7 */ /* 0x000f2400080010ff */
[----:B----4-:R-:W-:Y:S05]  /*b940*/  @!P0 BRA `(.L_x_265) ;  /* 0xfffffffc00f08947 */ /* 0x010fea000383ffff */
[----:B------:R-:W-:Y:S05]  /*b950*/  BRA `(.L_x_117) ;  /* 0xffffff9c00fc7947 */ /* 0x000fea000383ffff */
.L_x_121:
[----:B------:R-:W-:Y:S07]  /*b960*/  MOV R0, UR7 ;  /* 0x0000000700007c02 */ /* 0x000fee0008000f00 */
.L_x_266:
[----:B-1----:R1:W2:Y:S02]  /*b970*/  SYNCS.PHASECHK.TRANS64.TRYWAIT P0, [R0+URZ+0x220], R14 ;  /* 0x0002200e000075a7 */ /* 0x0022a400080011ff */
[----:B--2---:R-:W-:Y:S05]  /*b980*/  @!P0 NANOSLEEP.SYNCS 0x989680 ;  /* 0x009896800000895d */ /* 0x004fea0003900000 */
[----:B------:R-:W2:Y:S02]  /*b990*/  @!P0 SYNCS.PHASECHK.TRANS64 P0, [R0+URZ+0x220], R14 ;  /* 0x0002200e000085a7 */ /* 0x000ea400080010ff */
[----:B--2---:R-:W-:Y:S05]  /*b9a0*/  @!P0 BRA `(.L_x_266) ;  /* 0xfffffffc00f08947 */ /* 0x004fea000383ffff */
[----:B------:R-:W-:Y:S05]  /*b9b0*/  BRA `(.L_x_267) ;  /* 0xffffffa000747947 */ /* 0x000fea000383ffff */
.L_x_122:
[----:B------:R-:W-:Y:S07]  /*b9c0*/  MOV R0, UR7 ;  /* 0x0000000700007c02 */ /* 0x000fee0008000f00 */
.L_x_268:
[----:B-1----:R1:W2:Y:S02]  /*b9d0*/  SYNCS.PHASECHK.TRANS64.TRYWAIT P0, [R0+URZ+0x228], R14 ;  /* 0x0002280e000075a7 */ /* 0x0022a400080011ff */
[----:B--2---:R-:W-:Y:S05]  /*b9e0*/  @!P0 NANOSLEEP.SYNCS 0x989680 ;  /* 0x009896800000895d */ /* 0x004fea0003900000 */
[----:B------:R-:W2:Y:S02]  /*b9f0*/  @!P0 SYNCS.PHASECHK.TRANS64 P0, [R0+URZ+0x228], R14 ;  /* 0x0002280e000085a7 */ /* 0x000ea400080010ff */
[----:B--2---:R-:W-:Y:S05]  /*ba00*/  @!P0 BRA `(.L_x_268) ;  /* 0xfffffffc00f08947 */ /* 0x004fea000383ffff */
[----:B------:R-:W-:Y:S05]  /*ba10*/  BRA `(.L_x_269) ;  /* 0xffffffa000ac7947 */ /* 0x000fea000383ffff */
.L_x_123:
[----:B------:R-:W-:Y:S07]  /*ba20*/  MOV R0, UR7 ;  /* 0x0000000700007c02 */ /* 0x000fee0008000f00 */
.L_x_270:
[----:B-1----:R1:W2:Y:S02]  /*ba30*/  SYNCS.PHASECHK.TRANS64.TRYWAIT P0, [R0+URZ+0x230], R14 ;  /* 0x0002300e000075a7 */ /* 0x0022a400080011ff */
[----:B--2---:R-:W-:Y:S05]  /*ba40*/  @!P0 NANOSLEEP.SYNCS 0x989680 ;  /* 0x009896800000895d */ /* 0x004fea0003900000 */
[----:B------:R-:W2:Y:S02]  /*ba50*/  @!P0 SYNCS.PHASECHK.TRANS64 P0, [R0+URZ+0x230], R14 ;  /* 0x0002300e000085a7 */ /* 0x000ea400080010ff */
[----:B--2---:R-:W-:Y:S05]  /*ba60*/  @!P0 BRA `(.L_x_270) ;  /* 0xfffffffc00f08947 */ /* 0x004fea000383ffff */
[----:B------:R-:W-:Y:S05]  /*ba70*/  BRA `(.L_x_271) ;  /* 0xffffffa000f07947 */ /* 0x000fea000383ffff */
.L_x_124:
[----:B------:R-:W-:Y:S07]  /*ba80*/  MOV R0, UR7 ;  /* 0x0000000700007c02 */ /* 0x000fee0008000f00 */
.L_x_272:
[----:B-1----:R1:W2:Y:S02]  /*ba90*/  SYNCS.PHASECHK.TRANS64.TRYWAIT P0, [R0+URZ+0x238], R14 ;  /* 0x0002380e000075a7 */ /* 0x0022a400080011ff */
[----:B--2---:R-:W-:Y:S05]  /*baa0*/  @!P0 NANOSLEEP.SYNCS 0x989680 ;  /* 0x009896800000895d */ /* 0x004fea0003900000 */
[----:B------:R-:W2:Y:S02]  /*bab0*/  @!P0 SYNCS.PHASECHK.TRANS64 P0, [R0+URZ+0x238], R14 ;  /* 0x0002380e000085a7 */ /* 0x000ea400080010ff */
[----:B--2---:R-:W-:Y:S05]  /*bac0*/  @!P0 BRA `(.L_x_272) ;  /* 0xfffffffc00f08947 */ /* 0x004fea000383ffff */
[----:B------:R-:W-:Y:S05]  /*bad0*/  BRA `(.L_x_273) ;  /* 0xffffffa400747947 */ /* 0x000fea000383ffff */
.L_x_126:
[----:B------:R-:W-:-:S07]  /*bae0*/  MOV R0, UR7 ;  /* 0x0000000700007c02 */ /* 0x000fce0008000f00 */
.L_x_274:
[----:B-1----:R1:W4:Y:S02]  /*baf0*/  SYNCS.PHASECHK.TRANS64.TRYWAIT P0, [R0+URZ+0x220], R2 ;  /* 0x00022002000075a7 */ /* 0x00232400080011ff */
[----:B----4-:R-:W-:Y:S05]  /*bb00*/  @!P0 NANOSLEEP.SYNCS 0x989680 ;  /* 0x009896800000895d */ /* 0x010fea0003900000 */
[----:B------:R-:W4:Y:S02]  /*bb10*/  @!P0 SYNCS.PHASECHK.TRANS64 P0, [R0+URZ+0x220], R2 ;  /* 0x00022002000085a7 */ /* 0x000f2400080010ff */
[----:B----4-:R-:W-:Y:S05]  /*bb20*/  @!P0 BRA `(.L_x_274) ;  /* 0xfffffffc00f08947 */ /* 0x010fea000383ffff */
[----:B------:R-:W-:Y:S05]  /*bb30*/  BRA `(.L_x_275) ;  /* 0xffffffa400e47947 */ /* 0x000fea000383ffff */
.L_x_127:
[----:B-1----:R-:W-:-:S07]  /*bb40*/  MOV R0, UR7 ;  /* 0x0000000700007c02 */ /* 0x002fce0008000f00 */
.L_x_276:
[----:B-1----:R1:W4:Y:S02]  /*bb50*/  SYNCS.PHASECHK.TRANS64.TRYWAIT P0, [R0+URZ+0x228], R2 ;  /* 0x00022802000075a7 */ /* 0x00232400080011ff */
[----:B----4-:R-:W-:Y:S05]  /*bb60*/  @!P0 NANOSLEEP.SYNCS 0x989680 ;  /* 0x009896800000895d */ /* 0x010fea0003900000 */
[----:B------:R-:W4:Y:S02]  /*bb70*/  @!P0 SYNCS.PHASECHK.TRANS64 P0, [R0+URZ+0x228], R2 ;  /* 0x00022802000085a7 */ /* 0x000f2400080010ff */
[----:B----4-:R-:W-:Y:S05]  /*bb80*/  @!P0 BRA `(.L_x_276) ;  /* 0xfffffffc00f08947 */ /* 0x010fea000383ffff */
[----:B------:R-:W-:Y:S05]  /*bb90*/  BRA `(.L_x_277) ;  /* 0xffffffa400d47947 */ /* 0x000fea000383ffff */
.L_x_128:
[----:B-1----:R-:W-:-:S07]  /*bba0*/  MOV R0, UR7 ;  /* 0x0000000700007c02 */ /* 0x002fce0008000f00 */
.L_x_278:
[----:B-1----:R1:W4:Y:S02]  /*bbb0*/  SYNCS.PHASECHK.TRANS64.TRYWAIT P0, [R0+URZ+0x230], R2 ;  /* 0x00023002000075a7 */ /* 0x00232400080011ff */
[----:B----4-:R-:W-:Y:S05]  /*bbc0*/  @!P0 NANOSLEEP.SYNCS 0x989680 ;  /* 0x009896800000895d */ /* 0x010fea0003900000 */
[----:B------:R-:W4:Y:S02]  /*bbd0*/  @!P0 SYNCS.PHASECHK.TRANS64 P0, [R0+URZ+0x230], R2 ;  /* 0x00023002000085a7 */ /* 0x000f2400080010ff */
[----:B----4-:R-:W-:Y:S05]  /*bbe0*/  @!P0 BRA `(.L_x_278) ;  /* 0xfffffffc00f08947 */ /* 0x010fea000383ffff */
[----:B------:R-:W-:Y:S05]  /*bbf0*/  BRA `(.L_x_279) ;  /* 0xffffffa400c47947 */ /* 0x000fea000383ffff */
.L_x_130:
[----:B--2---:R2:W4:Y:S02]  /*bc00*/  SYNCS.PHASECHK.TRANS64.TRYWAIT P0, [R0+URZ+0x250], R2 ;  /* 0x00025002000075a7 */ /* 0x00452400080011ff */
[----:B----4-:R-:W-:Y:S05]  /*bc10*/  @!P0 NANOSLEEP.SYNCS 0x989680 ;  /* 0x009896800000895d */ /* 0x010fea0003900000 */
[----:B------:R-:W4:Y:S02]  /*bc20*/  @!P0 SYNCS.PHASECHK.TRANS64 P0, [R0+URZ+0x250], R2 ;  /* 0x00025002000085a7 */ /* 0x000f2400080010ff */
[----:B----4-:R-:W-:Y:S05]  /*bc30*/  @!P0 BRA `(.L_x_130) ;  /* 0xfffffffc00f08947 */ /* 0x010fea000383ffff */
[----:B------:R-:W-:Y:S05]  /*bc40*/  BRA `(.L_x_280) ;  /* 0xffffffa8008c7947 */ /* 0x000fea000383ffff */
.L_x_141:
[----:B-1----:R-:W-:Y:S04]  /*bc50*/  MOV R2, UR48 ;  /* 0x0000003000027c02 */ /* 0x002fe80008000f00 */
[----:B------:R1:W3:Y:S03]  /*bc60*/  SYNCS.PHASECHK.TRANS64.TRYWAIT P1, [R2+URZ+0x200], R3 ;  /* 0x00020003020075a7 */ /* 0x0002e600080211ff */
[----:B---3--:R-:W-:Y:S05]  /*bc70*/  @!P1 NANOSLEEP.SYNCS 0x989680 ;  /* 0x009896800000995d */ /* 0x008fea0003900000 */
[----:B------:R-:W3:Y:S02]  /*bc80*/  @!P1 SYNCS.PHASECHK.TRANS64 P1, [R2+URZ+0x200], R3 ;  /* 0x00020003020095a7 */ /* 0x000ee400080210ff */
[----:B---3--:R-:W-:Y:S05]  /*bc90*/  @!P1 BRA `(.L_x_141) ;  /* 0xfffffffc00ec9947 */ /* 0x008fea000383ffff */
[----:B------:R-:W-:Y:S05]  /*bca0*/  BRA `(.L_x_140) ;  /* 0xffffffb400987947 */ /* 0x000fea000383ffff */
.L_x_143:
[----:B-1----:R1:W4:Y:S02]  /*bcb0*/  SYNCS.PHASECHK.TRANS64.TRYWAIT P0, [R112+URZ+0x270], R0 ;  /* 0x00027000700075a7 */ /* 0x00232400080011ff */
[----:B----4-:R-:W-:Y:S05]  /*bcc0*/  @!P0 NANOSLEEP.SYNCS 0x989680 ;  /* 0x009896800000895d */ /* 0x010fea0003900000 */
[----:B------:R-:W4:Y:S02]  /*bcd0*/  @!P0 SYNCS.PHASECHK.TRANS64 P0, [R112+URZ+0x270], R0 ;  /* 0x00027000700085a7 */ /* 0x000f2400080010ff */
[----:B----4-:R-:W-:Y:S05]  /*bce0*/  @!P0 BRA `(.L_x_143) ;  /* 0xfffffffc00f08947 */ /* 0x010fea000383ffff */
[----:B------:R-:W-:Y:S05]  /*bcf0*/  BRA `(.L_x_142) ;  /* 0xffffffb400c07947 */ /* 0x000fea000383ffff */
.L_x_152:
[----:B--2---:R2:W4:Y:S02]  /*bd00*/  SYNCS.PHASECHK.TRANS64.TRYWAIT P0, [R2+URZ+0x200], R0 ;  /* 0x00020000020075a7 */ /* 0x00452400080011ff */
[----:B----4-:R-:W-:Y:S05]  /*bd10*/  @!P0 NANOSLEEP.SYNCS 0x989680 ;  /* 0x009896800000895d */ /* 0x010fea0003900000 */
[----:B------:R-:W4:Y:S02]  /*bd20*/  @!P0 SYNCS.PHASECHK.TRANS64 P0, [R2+URZ+0x200], R0 ;  /* 0x00020000020085a7 */ /* 0x000f2400080010ff */
[----:B----4-:R-:W-:Y:S05]  /*bd30*/  @!P0 BRA `(.L_x_152) ;  /* 0xfffffffc00f08947 */ /* 0x010fea000383ffff */
[----:B------:R-:W-:Y:S05]  /*bd40*/  BRA `(.L_x_151) ;  /* 0xffffffc0009c7947 */ /* 0x000fea000383ffff */
.L_x_160:
[----:B--2---:R2:W4:Y:S02]  /*bd50*/  SYNCS.PHASECHK.TRANS64.TRYWAIT P0, [R0+URZ+0x200], R6 ;  /* 0x00020006000075a7 */ /* 0x00452400080011ff */
[----:B----4-:R-:W-:Y:S05]  /*bd60*/  @!P0 NANOSLEEP.SYNCS 0x989680 ;  /* 0x009896800000895d */ /* 0x010fea0003900000 */
[----:B------:R-:W4:Y:S02]  /*bd70*/  @!P0 SYNCS.PHASECHK.TRANS64 P0, [R0+URZ+0x200], R6 ;  /* 0x00020006000085a7 */ /* 0x000f2400080010ff */
[----:B----4-:R-:W-:Y:S05]  /*bd80*/  @!P0 BRA `(.L_x_160) ;  /* 0xfffffffc00f08947 */ /* 0x010fea000383ffff */
[----:B------:R-:W-:Y:S05]  /*bd90*/  BRA `(.L_x_159) ;  /* 0xffffffcc009c7947 */ /* 0x000fea000383ffff */
.L_x_168:
[----:B--2---:R2:W4:Y:S02]  /*bda0*/  SYNCS.PHASECHK.TRANS64.TRYWAIT P0, [R0+URZ+0x200], R5 ;  /* 0x00020005000075a7 */ /* 0x00452400080011ff */
[----:B----4-:R-:W-:Y:S05]  /*bdb0*/  @!P0 NANOSLEEP.SYNCS 0x989680 ;  /* 0x009896800000895d */ /* 0x010fea0003900000 */
[----:B------:R-:W4:Y:S02]  /*bdc0*/  @!P0 SYNCS.PHASECHK.TRANS64 P0, [R0+URZ+0x200], R5 ;  /* 0x00020005000085a7 */ /* 0x000f2400080010ff */
[----:B----4-:R-:W-:Y:S05]  /*bdd0*/  @!P0 BRA `(.L_x_168) ;  /* 0xfffffffc00f08947 */ /* 0x010fea000383ffff */
[----:B------:R-:W-:Y:S05]  /*bde0*/  BRA `(.L_x_167) ;  /* 0xffffffd8009c7947 */ /* 0x000fea000383ffff */
        .weak           $__internal_0_$__cuda_sm10x_tcgen05_guardrail_trap_col_being_dealloced_not_returned_by_alloc
        .type           $__internal_0_$__cuda_sm10x_tcgen05_guardrail_trap_col_being_dealloced_not_returned_by_alloc,@function
        .size           $__internal_0_$__cuda_sm10x_tcgen05_guardrail_trap_col_being_dealloced_not_returned_by_alloc,($__internal_1_$__cuda_sm10x_tcgen05_guardrail_trap_phase_invalid_during_alloc - $__internal_0_$__cuda_sm10x_tcgen05_guardrail_trap_col_being_dealloced_not_returned_by_alloc)
$__internal_0_$__cuda_sm10x_tcgen05_guardrail_trap_col_being_dealloced_not_returned_by_alloc:
[----:B------:R-:W-:Y:S05]  /*bdf0*/  BPT.TRAP 0x1 ;  /* 0x000000040000795c */ /* 0x000fea0000300000 */
[----:B------:R-:W-:-:S04]  /*be00*/  HFMA2 R3, -RZ, RZ, 0, 0 ;  /* 0x00000000ff037431 */ /* 0x000fc800000001ff */
[----:B------:R-:W-:Y:S05]  /*be10*/  RET.REL.NODEC R2 `(_ZN7cutlass13device_kernelINS_4gemm6kernel13GemmUniversalIN4cute5tupleIJiiiiEEENS1_10collective13CollectiveMmaINS1_35MainloopSm100TmaUmmaWarpSpecializedILi32ELi2ELi4ENS5_IJNS4_1CILi2EEENSA_ILi1EEESC_EEEEENS5_IJNSA_ILi256EEENSA_ILi128EEENSA_ILi16EEEEEENS_6half_tENS5_IJlSC_lEEESJ_SK_NS4_8TiledMMAINS4_8MMA_AtomIJNS4_26SM100_MMA_F16BF16_2x1SM_SSISJ_SJ_fLi256ELi128ELNS4_4UMMA5MajorE0ELSP_0ELNSO_7ScaleInE0ELSQ_0EEEEEENS4_6LayoutINS5_IJSC_SC_SC_EEENS5_IJNSA_ILi0EEESV_SV_EEEEENS5_IJNS4_10UnderscoreESY_SY_EEEEENS4_18SM100_TMA_2SM_LOADENS4_14ComposedLayoutINS4_7SwizzleILi1ELi4ELi3EEENS4_18smem_ptr_flag_bitsILi16EEENST_INS5_IJNSA_ILi8EEESH_EEENS5_IJSH_SC_EEEEEEEvNS4_8identityES11_S1B_vS1C_EENS_8epilogue10collective18CollectiveEpilogueINS1E_23Sm100TmaWarpSpecializedILi4ELi2ELi32ELb1ELb0EEEJNS5_IJSG_SG_SH_EEENS5_IJNST_ISG_SC_EENST_INSA_ILi32EEESC_EEEEESJ_SK_SJ_SK_NS1E_6fusion15FusionCallbacksIS1I_NS1O_17LinearCombinationISJ_fSJ_fLNS_15FloatRoundStyleE2EEES1J_S1N_JEEENS4_5SM1004TMEM4LOAD26SM100_TMEM_LOAD_32dp32b32xENS4_13SM90_TMA_LOADENS12_INS13_ILi2ELi4ELi3EEES16_NST_INS5_IJS17_S1L_EEENS5_IJS1L_SC_EEEEEEENS4_39AutoVectorizingCopyWithAssumedAlignmentILi128EEENS4_14SM90_TMA_STOREES23_S25_S25_EEEvvEEEEvNT_6ParamsE) ;  /* 0xffffff4002787950 */ /* 0x000fea0003c3ffff */
        .weak           $__internal_1_$__cuda_sm10x_tcgen05_guardrail_trap_phase_invalid_during_alloc
        .type           $__internal_1_$__cuda_sm10x_tcgen05_guardrail_trap_phase_invalid_during_alloc,@function
        .size           $__internal_1_$__cuda_sm10x_tcgen05_guardrail_trap_phase_invalid_during_alloc,($__internal_2_$__cuda_sm10x_tcgen05_guardrail_trap_unallocated_columns_being_dealloced - $__internal_1_$__cuda_sm10x_tcgen05_guardrail_trap_phase_invalid_during_alloc)
$__internal_1_$__cuda_sm10x_tcgen05_guardrail_trap_phase_invalid_during_alloc:
[----:B------:R-:W-:Y:S05]  /*be20*/  BPT.TRAP 0x1 ;  /* 0x000000040000795c */ /* 0x000fea0000300000 */
[----:B------:R-:W-:-:S04]  /*be30*/  MOV R3, 0x0 ;  /* 0x0000000000037802 */ /* 0x000fc80000000f00 */
[----:B------:R-:W-:Y:S05]  /*be40*/  RET.REL.NODEC R2 `(_ZN7cutlass13device_kernelINS_4gemm6kernel13GemmUniversalIN4cute5tupleIJiiiiEEENS1_10collective13CollectiveMmaINS1_35MainloopSm100TmaUmmaWarpSpecializedILi32ELi2ELi4ENS5_IJNS4_1CILi2EEENSA_ILi1EEESC_EEEEENS5_IJNSA_ILi256EEENSA_ILi128EEENSA_ILi16EEEEEENS_6half_tENS5_IJlSC_lEEESJ_SK_NS4_8TiledMMAINS4_8MMA_AtomIJNS4_26SM100_MMA_F16BF16_2x1SM_SSISJ_SJ_fLi256ELi128ELNS4_4UMMA5MajorE0ELSP_0ELNSO_7ScaleInE0ELSQ_0EEEEEENS4_6LayoutINS5_IJSC_SC_SC_EEENS5_IJNSA_ILi0EEESV_SV_EEEEENS5_IJNS4_10UnderscoreESY_SY_EEEEENS4_18SM100_TMA_2SM_LOADENS4_14ComposedLayoutINS4_7SwizzleILi1ELi4ELi3EEENS4_18smem_ptr_flag_bitsILi16EEENST_INS5_IJNSA_ILi8EEESH_EEENS5_IJSH_SC_EEEEEEEvNS4_8identityES11_S1B_vS1C_EENS_8epilogue10collective18CollectiveEpilogueINS1E_23Sm100TmaWarpSpecializedILi4ELi2ELi32ELb1ELb0EEEJNS5_IJSG_SG_SH_EEENS5_IJNST_ISG_SC_EENST_INSA_ILi32EEESC_EEEEESJ_SK_SJ_SK_NS1E_6fusion15FusionCallbacksIS1I_NS1O_17LinearCombinationISJ_fSJ_fLNS_15FloatRoundStyleE2EEES1J_S1N_JEEENS4_5SM1004TMEM4LOAD26SM100_TMEM_LOAD_32dp32b32xENS4_13SM90_TMA_LOADENS12_INS13_ILi2ELi4ELi3EEES16_NST_INS5_IJS17_S1L_EEENS5_IJS1L_SC_EEEEEEENS4_39AutoVectorizingCopyWithAssumedAlignmentILi128EEENS4_14SM90_TMA_STOREES23_S25_S25_EEEvvEEEEvNT_6ParamsE) ;  /* 0xffffff40026c7950 */ /* 0x000fea0003c3ffff */
        .weak           $__internal_2_$__cuda_sm10x_tcgen05_guardrail_trap_unallocated_columns_being_dealloced
        .type           $__internal_2_$__cuda_sm10x_tcgen05_guardrail_trap_unallocated_columns_being_dealloced,@function
        .size           $__internal_2_$__cuda_sm10x_tcgen05_guardrail_trap_unallocated_columns_being_dealloced,(.L_x_282 - $__internal_2_$__cuda_sm10x_tcgen05_guardrail_trap_unallocated_columns_being_dealloced)
$__internal_2_$__cuda_sm10x_tcgen05_guardrail_trap_unallocated_columns_being_dealloced:
[----:B------:R-:W-:Y:S05]  /*be50*/  BPT.TRAP 0x1 ;  /* 0x000000040000795c */ /* 0x000fea0000300000 */
[----:B------:R-:W-:-:S04]  /*be60*/  HFMA2 R3, -RZ, RZ, 0, 0 ;  /* 0x00000000ff037431 */ /* 0x000fc800000001ff */
[----:B------:R-:W-:Y:S05]  /*be70*/  RET.REL.NODEC R2 `(_ZN7cutlass13device_kernelINS_4gemm6kernel13GemmUniversalIN4cute5tupleIJiiiiEEENS1_10collective13CollectiveMmaINS1_35MainloopSm100TmaUmmaWarpSpecializedILi32ELi2ELi4ENS5_IJNS4_1CILi2EEENSA_ILi1EEESC_EEEEENS5_IJNSA_ILi256EEENSA_ILi128EEENSA_ILi16EEEEEENS_6half_tENS5_IJlSC_lEEESJ_SK_NS4_8TiledMMAINS4_8MMA_AtomIJNS4_26SM100_MMA_F16BF16_2x1SM_SSISJ_SJ_fLi256ELi128ELNS4_4UMMA5MajorE0ELSP_0ELNSO_7ScaleInE0ELSQ_0EEEEEENS4_6LayoutINS5_IJSC_SC_SC_EEENS5_IJNSA_ILi0EEESV_SV_EEEEENS5_IJNS4_10UnderscoreESY_SY_EEEEENS4_18SM100_TMA_2SM_LOADENS4_14ComposedLayoutINS4_7SwizzleILi1ELi4ELi3EEENS4_18smem_ptr_flag_bitsILi16EEENST_INS5_IJNSA_ILi8EEESH_EEENS5_IJSH_SC_EEEEEEEvNS4_8identityES11_S1B_vS1C_EENS_8epilogue10collective18CollectiveEpilogueINS1E_23Sm100TmaWarpSpecializedILi4ELi2ELi32ELb1ELb0EEEJNS5_IJSG_SG_SH_EEENS5_IJNST_ISG_SC_EENST_INSA_ILi32EEESC_EEEEESJ_SK_SJ_SK_NS1E_6fusion15FusionCallbacksIS1I_NS1O_17LinearCombinationISJ_fSJ_fLNS_15FloatRoundStyleE2EEES1J_S1N_JEEENS4_5SM1004TMEM4LOAD26SM100_TMEM_LOAD_32dp32b32xENS4_13SM90_TMA_LOADENS12_INS13_ILi2ELi4ELi3EEES16_NST_INS5_IJS17_S1L_EEENS5_IJS1L_SC_EEEEEEENS4_39AutoVectorizingCopyWithAssumedAlignmentILi128EEENS4_14SM90_TMA_STOREES23_S25_S25_EEEvvEEEEvNT_6ParamsE) ;  /* 0xffffff4002607950 */ /* 0x000fea0003c3ffff */
.L_x_281:
[----:B------:R-:W-:-:S00]  /*be80*/  BRA `(.L_x_281) ;  /* 0xfffffffc00fc7947 */ /* 0x000fc0000383ffff */
[----:B------:R-:W-:-:S00]  /*be90*/  NOP ;  /* 0x0000000000007918 */ /* 0x000fc00000000000 */
        /* <DEDUP_REMOVED lines=14> */
.L_x_282:


//--------------------- .nv.global.init           --------------------------
	.section	.nv.global.init,"aw",@progbits
.nv.global.init:
	.type		$str$27,@object
	.size		$str$27,($str$28 - $str$27)
$str$27:
        /*0000*/ 	.byte	0x28, 0x61, 0x64, 0x64, 0x72, 0x65, 0x73, 0x73, 0x20, 0x26, 0x20, 0x6d, 0x61, 0x73, 0x6b, 0x29
        /*0010*/ 	.byte	0x20, 0x3d, 0x3d, 0x20, 0x30, 0x00
	.type		$str$28,@object
	.size		$str$28,($str$26 - $str$28)
$str$28:
        /*0016*/ 	.byte	0x2f, 0x74, 0x6d, 0x70, 0x2f, 0x63, 0x75, 0x74, 0x6c, 0x61, 0x73, 0x73, 0x5f, 0x73, 0x77, 0x65
        /*0026*/ 	.byte	0x65, 0x70, 0x5f, 0x73, 0x72, 0x63, 0x2f, 0x69, 0x6e, 0x63, 0x6c, 0x75, 0x64, 0x65, 0x2f, 0x63
        /*0036*/ 	.byte	0x75, 0x74, 0x65, 0x2f, 0x70, 0x6f, 0x69, 0x6e, 0x74, 0x65, 0x72, 0x5f, 0x66, 0x6c, 0x61, 0x67
        /*0046*/ 	.byte	0x67, 0x65, 0x64, 0x2e, 0x68, 0x70, 0x70, 0x00
	.type		$str$26,@object
	.size		$str$26,($str$25 - $str$26)
$str$26:
        /*004e*/ 	.byte	0x2f, 0x74, 0x6d, 0x70, 0x2f, 0x63, 0x75, 0x74, 0x6c, 0x61, 0x73, 0x73, 0x5f, 0x73, 0x77, 0x65
        /*005e*/ 	.byte	0x65, 0x70, 0x5f, 0x73, 0x72, 0x63, 0x2f, 0x69, 0x6e, 0x63, 0x6c, 0x75, 0x64, 0x65, 0x2f, 0x63
        /*006e*/ 	.byte	0x75, 0x74, 0x65, 0x2f, 0x61, 0x74, 0x6f, 0x6d, 0x2f, 0x63, 0x6f, 0x70, 0x79, 0x5f, 0x74, 0x72
        /*007e*/ 	.byte	0x61, 0x69, 0x74, 0x73, 0x5f, 0x73, 0x6d, 0x31, 0x30, 0x30, 0x2e, 0x68, 0x70, 0x70, 0x00
	.type		$str$25,@object
	.size		$str$25,(__unnamed_1 - $str$25)
$str$25:
        /*008d*/ 	.byte	0x28, 0x28, 0x75, 0x69, 0x6e, 0x74, 0x33, 0x32, 0x5f, 0x74, 0x28, 0x74, 0x68, 0x72, 0x65, 0x61
        /*009d*/ 	.byte	0x64, 0x49, 0x64, 0x78, 0x2e, 0x78, 0x29, 0x20, 0x2f, 0x20, 0x33, 0x32, 0x29, 0x20, 0x25, 0x20
        /*00ad*/ 	.byte	0x34, 0x29, 0x20, 0x3d, 0x3d, 0x20, 0x28, 0x28, 0x28, 0x74, 0x6d, 0x65, 0x6d, 0x5f, 0x61, 0x64
        /*00bd*/ 	.byte	0x64, 0x72, 0x20, 0x3e, 0x3e, 0x20, 0x31, 0x36, 0x29, 0x20, 0x2f, 0x20, 0x33, 0x32, 0x29, 0x20
        /*00cd*/ 	.byte	0x25, 0x20, 0x34, 0x29, 0x00
	.type		__unnamed_1,@object
	.size		__unnamed_1,(__unnamed_2 - __unnamed_1)
__unnamed_1:
        /*00d2*/ 	.byte	0x61, 0x75, 0x74, 0x6f, 0x20, 0x63, 0x75, 0x74, 0x65, 0x3a, 0x3a, 0x61, 0x73, 0x5f, 0x70, 0x6f
        /* <DEDUP_REMOVED lines=24> */
        /*0262*/ 	.byte	0x3e, 0x3e, 0x3e, 0x3e, 0x5d, 0x00
	.type		__unnamed_2,@object
	.size		__unnamed_2,(.L_2 - __unnamed_2)
__unnamed_2:
        /* <DEDUP_REMOVED lines=42> */
        /*0508*/ 	.byte	0x3e, 0x3e, 0x5d, 0x00
.L_2:


//--------------------- .nv.shared._ZN7cutlass13device_kernelINS_4gemm6kernel13GemmUniversalIN4cute5tupleIJiiiiEEENS1_10collective13CollectiveMmaINS1_35MainloopSm100TmaUmmaWarpSpecializedILi32ELi2ELi4ENS5_IJNS4_1CILi2EEENSA_ILi1EEESC_EEEEENS5_IJNSA_ILi256EEENSA_ILi128EEENSA_ILi16EEEEEENS_6half_tENS5_IJlSC_lEEESJ_SK_NS4_8TiledMMAINS4_8MMA_AtomIJNS4_26SM100_MMA_F16BF16_2x1SM_SSISJ_SJ_fLi256ELi128ELNS4_4UMMA5MajorE0ELSP_0ELNSO_7ScaleInE0ELSQ_0EEEEEENS4_6LayoutINS5_IJSC_SC_SC_EEENS5_IJNSA_ILi0EEESV_SV_EEEEENS5_IJNS4_10UnderscoreESY_SY_EEEEENS4_18SM100_TMA_2SM_LOADENS4_14ComposedLayoutINS4_7SwizzleILi1ELi4ELi3EEENS4_18smem_ptr_flag_bitsILi16EEENST_INS5_IJNSA_ILi8EEESH_EEENS5_IJSH_SC_EEEEEEEvNS4_8identityES11_S1B_vS1C_EENS_8epilogue10collective18CollectiveEpilogueINS1E_23Sm100TmaWarpSpecializedILi4ELi2ELi32ELb1ELb0EEEJNS5_IJSG_SG_SH_EEENS5_IJNST_ISG_SC_EENST_INSA_ILi32EEESC_EEEEESJ_SK_SJ_SK_NS1E_6fusion15FusionCallbacksIS1I_NS1O_17LinearCombinationISJ_fSJ_fLNS_15FloatRoundStyleE2EEES1J_S1N_JEEENS4_5SM1004TMEM4LOAD26SM100_TMEM_LOAD_32dp32b32xENS4_13SM90_TMA_LOADENS12_INS13_ILi2ELi4ELi3EEES16_NST_INS5_IJS17_S1L_EEENS5_IJS1L_SC_EEEEEEENS4_39AutoVectorizingCopyWithAssumedAlignmentILi128EEENS4_14SM90_TMA_STOREES23_S25_S25_EEEvvEEEEvNT_6ParamsE --------------------------
	.section	.nv.shared._ZN7cutlass13device_kernelINS_4gemm6kernel13GemmUniversalIN4cute5tupleIJiiiiEEENS1_10collective13CollectiveMmaINS1_35MainloopSm100TmaUmmaWarpSpecializedILi32ELi2ELi4ENS5_IJNS4_1CILi2EEENSA_ILi1EEESC_EEEEENS5_IJNSA_ILi256EEENSA_ILi128EEENSA_ILi16EEEEEENS_6half_tENS5_IJlSC_lEEESJ_SK_NS4_8TiledMMAINS4_8MMA_AtomIJNS4_26SM100_MMA_F16BF16_2x1SM_SSISJ_SJ_fLi256ELi128ELNS4_4UMMA5MajorE0ELSP_0ELNSO_7ScaleInE0ELSQ_0EEEEEENS4_6LayoutINS5_IJSC_SC_SC_EEENS5_IJNSA_ILi0EEESV_SV_EEEEENS5_IJNS4_10UnderscoreESY_SY_EEEEENS4_18SM100_TMA_2SM_LOADENS4_14ComposedLayoutINS4_7SwizzleILi1ELi4ELi3EEENS4_18smem_ptr_flag_bitsILi16EEENST_INS5_IJNSA_ILi8EEESH_EEENS5_IJSH_SC_EEEEEEEvNS4_8identityES11_S1B_vS1C_EENS_8epilogue10collective18CollectiveEpilogueINS1E_23Sm100TmaWarpSpecializedILi4ELi2ELi32ELb1ELb0EEEJNS5_IJSG_SG_SH_EEENS5_IJNST_ISG_SC_EENST_INSA_ILi32EEESC_EEEEESJ_SK_SJ_SK_NS1E_6fusion15FusionCallbacksIS1I_NS1O_17LinearCombinationISJ_fSJ_fLNS_15FloatRoundStyleE2EEES1J_S1N_JEEENS4_5SM1004TMEM4LOAD26SM100_TMEM_LOAD_32dp32b32xENS4_13SM90_TMA_LOADENS12_INS13_ILi2ELi4ELi3EEES16_NST_INS5_IJS17_S1L_EEENS5_IJS1L_SC_EEEEEEENS4_39AutoVectorizingCopyWithAssumedAlignmentILi128EEENS4_14SM90_TMA_STOREES23_S25_S25_EEEvvEEEEvNT_6ParamsE,"aw",@nobits
	.sectionflags	@""
	.align	16
	.zero		1024


//--------------------- .nv.shared.reserved.0     --------------------------
	.section	.nv.shared.reserved.0,"aw",@nobits
	.weak		__nv_reservedSMEM_offset_0_alias
	.size		__nv_reservedSMEM_offset_0_alias, 0, 64
	.other		__nv_reservedSMEM_offset_0_alias,@"STO_CUDA_RESERVED_SHARED STV_DEFAULT"
__nv_reservedSMEM_offset_0_alias:
	.zero		0
.nv.shared.reserved.0:
	.zero		64
	.weak		__nv_reservedSMEM_tcgen05_partition
	.type		__nv_reservedSMEM_tcgen05_partition,@object
	.size		__nv_reservedSMEM_tcgen05_partition,(.L_0 - __nv_reservedSMEM_tcgen05_partition)
__nv_reservedSMEM_tcgen05_partition:
	.zero		32
.L_0:


//--------------------- .nv.global                --------------------------
	.section	.nv.global,"aw",@nobits
.nv.global:
	.type		_ZN39_INTERNAL_5927ab95_4_k_cu_8e9ead15_72684cute1_E,@object
	.size		_ZN39_INTERNAL_5927ab95_4_k_cu_8e9ead15_72684cute1_E,(_ZN39_INTERNAL_5927ab95_4_k_cu_8e9ead15_72684cuda3std3__45__cpo6cbeginE - _ZN39_INTERNAL_5927ab95_4_k_cu_8e9ead15_72684cute1_E)
_ZN39_INTERNAL_5927ab95_4_k_cu_8e9ead15_72684cute1_E:
	.zero		1
	.type		_ZN39_INTERNAL_5927ab95_4_k_cu_8e9ead15_72684cuda3std3__45__cpo6cbeginE,@object
	.size		_ZN39_INTERNAL_5927ab95_4_k_cu_8e9ead15_72684cuda3std3__45__cpo6cbeginE,(_ZN39_INTERNAL_5927ab95_4_k_cu_8e9ead15_72684cuda3std3__48in_placeE - _ZN39_INTERNAL_5927ab95_4_k_cu_8e9ead15_72684cuda3std3__45__cpo6cbeginE)
_ZN39_INTERNAL_5927ab95_4_k_cu_8e9ead15_72684cuda3std3__45__cpo6cbeginE:
	.zero		1
	.type		_ZN39_INTERNAL_5927ab95_4_k_cu_8e9ead15_72684cuda3std3__48in_placeE,@object
	.size		_ZN39_INTERNAL_5927ab95_4_k_cu_8e9ead15_72684cuda3std3__48in_placeE,(_ZN39_INTERNAL_5927ab95_4_k_cu_8e9ead15_72684cuda3std6ranges3__45__cpo9iter_moveE - _ZN39_INTERNAL_5927ab95_4_k_cu_8e9ead15_72684cuda3std3__48in_placeE)
_ZN39_INTERNAL_5927ab95_4_k_cu_8e9ead15_72684cuda3std3__48in_placeE:
	.zero		1
	.type		_ZN39_INTERNAL_5927ab95_4_k_cu_8e9ead15_72684cuda3std6ranges3__45__cpo9iter_moveE,@object
	.size		_ZN39_INTERNAL_5927ab95_4_k_cu_8e9ead15_72684cuda3std6ranges3__45__cpo9iter_moveE,(_ZN39_INTERNAL_5927ab95_4_k_cu_8e9ead15_72684cuda3std3__45__cpo5beginE - _ZN39_INTERNAL_5927ab95_4_k_cu_8e9ead15_72684cuda3std6ranges3__45__cpo9iter_moveE)
_ZN39_INTERNAL_5927ab95_4_k_cu_8e9ead15_72684cuda3std6ranges3__45__cpo9iter_moveE:
	.zero		1
	.type		_ZN39_INTERNAL_5927ab95_4_k_cu_8e9ead15_72684cuda3std3__45__cpo5beginE,@object
	.size		_ZN39_INTERNAL_5927ab95_4_k_cu_8e9ead15_72684cuda3std3__45__cpo5beginE,(_ZN39_INTERNAL_5927ab95_4_k_cu_8e9ead15_72684cuda3std3__441_GLOBAL__N__5927ab95_4_k_cu_8e9ead15_72686ignoreE - _ZN39_INTERNAL_5927ab95_4_k_cu_8e9ead15_72684cuda3std3__45__cpo5beginE)
_ZN39_INTERNAL_5927ab95_4_k_cu_8e9ead15_72684cuda3std3__45__cpo5beginE:
	.zero		1
	.type		_ZN39_INTERNAL_5927ab95_4_k_cu_8e9ead15_72684cuda3std3__441_GLOBAL__N__5927ab95_4_k_cu_8e9ead15_72686ignoreE,@object
	.size		_ZN39_INTERNAL_5927ab95_4_k_cu_8e9ead15_72684cuda3std3__441_GLOBAL__N__5927ab95_4_k_cu_8e9ead15_72686ignoreE,(_ZN39_INTERNAL_5927ab95_4_k_cu_8e9ead15_72684cute7productE - _ZN39_INTERNAL_5927ab95_4_k_cu_8e9ead15_72684cuda3std3__441_GLOBAL__N__5927ab95_4_k_cu_8e9ead15_72686ignoreE)
_ZN39_INTERNAL_5927ab95_4_k_cu_8e9ead15_72684cuda3std3__441_GLOBAL__N__5927ab95_4_k_cu_8e9ead15_72686ignoreE:
	.zero		1
	.type		_ZN39_INTERNAL_5927ab95_4_k_cu_8e9ead15_72684cute7productE,@object
	.size		_ZN39_INTERNAL_5927ab95_4_k_cu_8e9ead15_72684cute7productE,(_ZN39_INTERNAL_5927ab95_4_k_cu_8e9ead15_72684cuda3std3__45__cpo3endE - _ZN39_INTERNAL_5927ab95_4_k_cu_8e9ead15_72684cute7productE)
_ZN39_INTERNAL_5927ab95_4_k_cu_8e9ead15_72684cute7productE:
	.zero		1
	.type		_ZN39_INTERNAL_5927ab95_4_k_cu_8e9ead15_72684cuda3std3__45__cpo3endE,@object
	.size		_ZN39_INTERNAL_5927ab95_4_k_cu_8e9ead15_72684cuda3std3__45__cpo3endE,(_ZN39_INTERNAL_5927ab95_4_k_cu_8e9ead15_72684cuda3std3__419piecewise_constructE - _ZN39_INTERNAL_5927ab95_4_k_cu_8e9ead15_72684cuda3std3__45__cpo3endE)
_ZN39_INTERNAL_5927ab95_4_k_cu_8e9ead15_72684cuda3std3__45__cpo3endE:
	.zero		1
	.type		_ZN39_INTERNAL_5927ab95_4_k_cu_8e9ead15_72684cuda3std3__419piecewise_constructE,@object
	.size		_ZN39_INTERNAL_5927ab95_4_k_cu_8e9ead15_72684cuda3std3__419piecewise_constructE,(_ZN39_INTERNAL_5927ab95_4_k_cu_8e9ead15_72684cuda3std3__45__cpo4cendE - _ZN39_INTERNAL_5927ab95_4_k_cu_8e9ead15_72684cuda3std3__419piecewise_constructE)
_ZN39_INTERNAL_5927ab95_4_k_cu_8e9ead15_72684cuda3std3__419piecewise_constructE:
	.zero		1
	.type		_ZN39_INTERNAL_5927ab95_4_k_cu_8e9ead15_72684cuda3std3__45__cpo4cendE,@object
	.size		_ZN39_INTERNAL_5927ab95_4_k_cu_8e9ead15_72684cuda3std3__45__cpo4cendE,(_ZN39_INTERNAL_5927ab95_4_k_cu_8e9ead15_72684cuda3std6ranges3__45__cpo4swapE - _ZN39_INTERNAL_5927ab95_4_k_cu_8e9ead15_72684cuda3std3__45__cpo4cendE)
_ZN39_INTERNAL_5927ab95_4_k_cu_8e9ead15_72684cuda3std3__45__cpo4cendE:
	.zero		1
	.type		_ZN39_INTERNAL_5927ab95_4_k_cu_8e9ead15_72684cuda3std6ranges3__45__cpo4swapE,@object
	.size		_ZN39_INTERNAL_5927ab95_4_k_cu_8e9ead15_72684cuda3std6ranges3__45__cpo4swapE,(.L_10 - _ZN39_INTERNAL_5927ab95_4_k_cu_8e9ead15_72684cuda3std6ranges3__45__cpo4swapE)
_ZN39_INTERNAL_5927ab95_4_k_cu_8e9ead15_72684cuda3std6ranges3__45__cpo4swapE:
	.zero		1
.L_10:


//--------------------- .nv.constant0._ZN7cutlass13device_kernelINS_4gemm6kernel13GemmUniversalIN4cute5tupleIJiiiiEEENS1_10collective13CollectiveMmaINS1_35MainloopSm100TmaUmmaWarpSpecializedILi32ELi2ELi4ENS5_IJNS4_1CILi2EEENSA_ILi1EEESC_EEEEENS5_IJNSA_ILi256EEENSA_ILi128EEENSA_ILi16EEEEEENS_6half_tENS5_IJlSC_lEEESJ_SK_NS4_8TiledMMAINS4_8MMA_AtomIJNS4_26SM100_MMA_F16BF16_2x1SM_SSISJ_SJ_fLi256ELi128ELNS4_4UMMA5MajorE0ELSP_0ELNSO_7ScaleInE0ELSQ_0EEEEEENS4_6LayoutINS5_IJSC_SC_SC_EEENS5_IJNSA_ILi0EEESV_SV_EEEEENS5_IJNS4_10UnderscoreESY_SY_EEEEENS4_18SM100_TMA_2SM_LOADENS4_14ComposedLayoutINS4_7SwizzleILi1ELi4ELi3EEENS4_18smem_ptr_flag_bitsILi16EEENST_INS5_IJNSA_ILi8EEESH_EEENS5_IJSH_SC_EEEEEEEvNS4_8identityES11_S1B_vS1C_EENS_8epilogue10collective18CollectiveEpilogueINS1E_23Sm100TmaWarpSpecializedILi4ELi2ELi32ELb1ELb0EEEJNS5_IJSG_SG_SH_EEENS5_IJNST_ISG_SC_EENST_INSA_ILi32EEESC_EEEEESJ_SK_SJ_SK_NS1E_6fusion15FusionCallbacksIS1I_NS1O_17LinearCombinationISJ_fSJ_fLNS_15FloatRoundStyleE2EEES1J_S1N_JEEENS4_5SM1004TMEM4LOAD26SM100_TMEM_LOAD_32dp32b32xENS4_13SM90_TMA_LOADENS12_INS13_ILi2ELi4ELi3EEES16_NST_INS5_IJS17_S1L_EEENS5_IJS1L_SC_EEEEEEENS4_39AutoVectorizingCopyWithAssumedAlignmentILi128EEENS4_14SM90_TMA_STOREES23_S25_S25_EEEvvEEEEvNT_6ParamsE --------------------------
	.section	.nv.constant0._ZN7cutlass13device_kernelINS_4gemm6kernel13GemmUniversalIN4cute5tupleIJiiiiEEENS1_10collective13CollectiveMmaINS1_35MainloopSm100TmaUmmaWarpSpecializedILi32ELi2ELi4ENS5_IJNS4_1CILi2EEENSA_ILi1EEESC_EEEEENS5_IJNSA_ILi256EEENSA_ILi128EEENSA_ILi16EEEEEENS_6half_tENS5_IJlSC_lEEESJ_SK_NS4_8TiledMMAINS4_8MMA_AtomIJNS4_26SM100_MMA_F16BF16_2x1SM_SSISJ_SJ_fLi256ELi128ELNS4_4UMMA5MajorE0ELSP_0ELNSO_7ScaleInE0ELSQ_0EEEEEENS4_6LayoutINS5_IJSC_SC_SC_EEENS5_IJNSA_ILi0EEESV_SV_EEEEENS5_IJNS4_10UnderscoreESY_SY_EEEEENS4_18SM100_TMA_2SM_LOADENS4_14ComposedLayoutINS4_7SwizzleILi1ELi4ELi3EEENS4_18smem_ptr_flag_bitsILi16EEENST_INS5_IJNSA_ILi8EEESH_EEENS5_IJSH_SC_EEEEEEEvNS4_8identityES11_S1B_vS1C_EENS_8epilogue10collective18CollectiveEpilogueINS1E_23Sm100TmaWarpSpecializedILi4ELi2ELi32ELb1ELb0EEEJNS5_IJSG_SG_SH_EEENS5_IJNST_ISG_SC_EENST_INSA_ILi32EEESC_EEEEESJ_SK_SJ_SK_NS1E_6fusion15FusionCallbacksIS1I_NS1O_17LinearCombinationISJ_fSJ_fLNS_15FloatRoundStyleE2EEES1J_S1N_JEEENS4_5SM1004TMEM4LOAD26SM100_TMEM_LOAD_32dp32b32xENS4_13SM90_TMA_LOADENS12_INS13_ILi2ELi4ELi3EEES16_NST_INS5_IJS17_S1L_EEENS5_IJS1L_SC_EEEEEEENS4_39AutoVectorizingCopyWithAssumedAlignmentILi128EEENS4_14SM90_TMA_STOREES23_S25_S25_EEEvvEEEEvNT_6ParamsE,"a",@progbits
	.sectionflags	@""
	.align	4
.nv.constant0._ZN7cutlass13device_kernelINS_4gemm6kernel13GemmUniversalIN4cute5tupleIJiiiiEEENS1_10collective13CollectiveMmaINS1_35MainloopSm100TmaUmmaWarpSpecializedILi32ELi2ELi4ENS5_IJNS4_1CILi2EEENSA_ILi1EEESC_EEEEENS5_IJNSA_ILi256EEENSA_ILi128EEENSA_ILi16EEEEEENS_6half_tENS5_IJlSC_lEEESJ_SK_NS4_8TiledMMAINS4_8MMA_AtomIJNS4_26SM100_MMA_F16BF16_2x1SM_SSISJ_SJ_fLi256ELi128ELNS4_4UMMA5MajorE0ELSP_0ELNSO_7ScaleInE0ELSQ_0EEEEEENS4_6LayoutINS5_IJSC_SC_SC_EEENS5_IJNSA_ILi0EEESV_SV_EEEEENS5_IJNS4_10UnderscoreESY_SY_EEEEENS4_18SM100_TMA_2SM_LOADENS4_14ComposedLayoutINS4_7SwizzleILi1ELi4ELi3EEENS4_18smem_ptr_flag_bitsILi16EEENST_INS5_IJNSA_ILi8EEESH_EEENS5_IJSH_SC_EEEEEEEvNS4_8identityES11_S1B_vS1C_EENS_8epilogue10collective18CollectiveEpilogueINS1E_23Sm100TmaWarpSpecializedILi4ELi2ELi32ELb1ELb0EEEJNS5_IJSG_SG_SH_EEENS5_IJNST_ISG_SC_EENST_INSA_ILi32EEESC_EEEEESJ_SK_SJ_SK_NS1E_6fusion15FusionCallbacksIS1I_NS1O_17LinearCombinationISJ_fSJ_fLNS_15FloatRoundStyleE2EEES1J_S1N_JEEENS4_5SM1004TMEM4LOAD26SM100_TMEM_LOAD_32dp32b32xENS4_13SM90_TMA_LOADENS12_INS13_ILi2ELi4ELi3EEES16_NST_INS5_IJS17_S1L_EEENS5_IJS1L_SC_EEEEEEENS4_39AutoVectorizingCopyWithAssumedAlignmentILi128EEENS4_14SM90_TMA_STOREES23_S25_S25_EEEvvEEEEvNT_6ParamsE:
	.zero		2944


//--------------------- SYMBOLS --------------------------

	.type		.nv.reservedSmem.offset0,@object
	.size		.nv.reservedSmem.offset0,0x4
	.type		.nv.reservedSmem.cap,@object
	.size		.nv.reservedSmem.cap,0x4
	.type		__assertfail,@function
